	.target	sm_90a

	.elftype	@"ET_EXEC"


//--------------------- .note.nv.tkinfo           --------------------------
	.section	.note.nv.tkinfo,"",@"SHT_NOTE"
	.sectionflags	@"SHF_NOTE_NV_TKINFO"
	.tkinfo
        /*0018*/ 	.word	0x00000002
        /*0030*/ 	.string	""
        /*0030*/ 	.string	"ptxas"
        /*0030*/ 	.string	"Cuda compilation tools, release 13.0, V13.0.88"
        /*0030*/ 	.string	"Build cuda_13.0.r13.0/compiler.36424714_0"
        /*0030*/ 	.string	"-arch sm_90a -m 64 "



//--------------------- .note.nv.cuinfo           --------------------------
	.section	.note.nv.cuinfo,"",@"SHT_NOTE"
	.sectionflags	@"SHF_NOTE_NV_CUINFO"
        /*0018*/ 	.short	0x0002
        /*001a*/ 	.short	0x005a
        /*001c*/ 	.short	0x0082
	.zero		2


//--------------------- .nv.info                  --------------------------
	.section	.nv.info,"",@"SHT_CUDA_INFO"
	.align	4


	//----- nvinfo : EIATTR_REGCOUNT
	.align		4
        /*0000*/ 	.byte	0x04, 0x2f
        /*0002*/ 	.short	(.L_12 - .L_11)
	.align		4
.L_11:
        /*0004*/ 	.word	index@(_ZN7cutlass13device_kernelINS_4gemm6kernel13GemmUniversalIN4cute5tupleIJiiiiEEENS1_10collective13CollectiveMmaINS1_37MainloopSm90TmaGmmaWarpSpecializedFP8ILi3ENS5_IJNS4_1CILi1EEESB_SB_EEENS1_35KernelTmaWarpSpecializedCooperativeEEENS5_IJNSA_ILi256EEESF_NSA_ILi128EEEEEENS_12float_e5m2_tENS5_IJlSB_lEEESI_SJ_NS4_8TiledMMAINS4_8MMA_AtomIJNS4_4SM904GMMA31MMA_64x256x32_F32E5M2E5M2_SS_TNILNSN_7ScaleInE1ELSP_1EEEEEENS4_6LayoutINS5_IJNSA_ILi2EEESB_SB_EEENS5_IJSB_NSA_ILi0EEESV_EEEEENS5_IJNS4_10UnderscoreESY_SY_EEEEENS4_13SM90_TMA_LOADENS4_14ComposedLayoutINS4_7SwizzleILi3ELi4ELi3EEENS4_18smem_ptr_flag_bitsILi8EEENSS_INS5_IJNSA_ILi8EEESG_EEENS5_IJSG_SB_EEEEEEEvNS4_8identityES11_S1B_vS1C_EENS_8epilogue10collective6detail29Sm90TmaWarpSpecializedAdapterINS1F_15DefaultEpilogueISI_SJ_SJ_NS1E_6thread17LinearCombinationISI_Li1EffLNS1J_9ScaleType4KindE0ELNS_15FloatRoundStyleE2ESI_EENS1_15EpilogueDefaultEEEEEvvEEEEvNT_6ParamsE)
        /*0008*/ 	.word	0x000000a8


	//----- nvinfo : EIATTR_FRAME_SIZE
	.align		4
.L_12:
        /*000c*/ 	.byte	0x04, 0x11
        /*000e*/ 	.short	(.L_14 - .L_13)
	.align		4
.L_13:
        /*0010*/ 	.word	index@(_ZN7cutlass13device_kernelINS_4gemm6kernel13GemmUniversalIN4cute5tupleIJiiiiEEENS1_10collective13CollectiveMmaINS1_37MainloopSm90TmaGmmaWarpSpecializedFP8ILi3ENS5_IJNS4_1CILi1EEESB_SB_EEENS1_35KernelTmaWarpSpecializedCooperativeEEENS5_IJNSA_ILi256EEESF_NSA_ILi128EEEEEENS_12float_e5m2_tENS5_IJlSB_lEEESI_SJ_NS4_8TiledMMAINS4_8MMA_AtomIJNS4_4SM904GMMA31MMA_64x256x32_F32E5M2E5M2_SS_TNILNSN_7ScaleInE1ELSP_1EEEEEENS4_6LayoutINS5_IJNSA_ILi2EEESB_SB_EEENS5_IJSB_NSA_ILi0EEESV_EEEEENS5_IJNS4_10UnderscoreESY_SY_EEEEENS4_13SM90_TMA_LOADENS4_14ComposedLayoutINS4_7SwizzleILi3ELi4ELi3EEENS4_18smem_ptr_flag_bitsILi8EEENSS_INS5_IJNSA_ILi8EEESG_EEENS5_IJSG_SB_EEEEEEEvNS4_8identityES11_S1B_vS1C_EENS_8epilogue10collective6detail29Sm90TmaWarpSpecializedAdapterINS1F_15DefaultEpilogueISI_SJ_SJ_NS1E_6thread17LinearCombinationISI_Li1EffLNS1J_9ScaleType4KindE0ELNS_15FloatRoundStyleE2ESI_EENS1_15EpilogueDefaultEEEEEvvEEEEvNT_6ParamsE)
        /*0014*/ 	.word	0x00000cc0


	//----- nvinfo : EIATTR_MIN_STACK_SIZE
	.align		4
.L_14:
        /*0018*/ 	.byte	0x04, 0x12
        /*001a*/ 	.short	(.L_16 - .L_15)
	.align		4
.L_15:
        /*001c*/ 	.word	index@(_ZN7cutlass13device_kernelINS_4gemm6kernel13GemmUniversalIN4cute5tupleIJiiiiEEENS1_10collective13CollectiveMmaINS1_37MainloopSm90TmaGmmaWarpSpecializedFP8ILi3ENS5_IJNS4_1CILi1EEESB_SB_EEENS1_35KernelTmaWarpSpecializedCooperativeEEENS5_IJNSA_ILi256EEESF_NSA_ILi128EEEEEENS_12float_e5m2_tENS5_IJlSB_lEEESI_SJ_NS4_8TiledMMAINS4_8MMA_AtomIJNS4_4SM904GMMA31MMA_64x256x32_F32E5M2E5M2_SS_TNILNSN_7ScaleInE1ELSP_1EEEEEENS4_6LayoutINS5_IJNSA_ILi2EEESB_SB_EEENS5_IJSB_NSA_ILi0EEESV_EEEEENS5_IJNS4_10UnderscoreESY_SY_EEEEENS4_13SM90_TMA_LOADENS4_14ComposedLayoutINS4_7SwizzleILi3ELi4ELi3EEENS4_18smem_ptr_flag_bitsILi8EEENSS_INS5_IJNSA_ILi8EEESG_EEENS5_IJSG_SB_EEEEEEEvNS4_8identityES11_S1B_vS1C_EENS_8epilogue10collective6detail29Sm90TmaWarpSpecializedAdapterINS1F_15DefaultEpilogueISI_SJ_SJ_NS1E_6thread17LinearCombinationISI_Li1EffLNS1J_9ScaleType4KindE0ELNS_15FloatRoundStyleE2ESI_EENS1_15EpilogueDefaultEEEEEvvEEEEvNT_6ParamsE)
        /*0020*/ 	.word	0x00000cc0
.L_16:


//--------------------- .nv.compat                --------------------------
	.section	.nv.compat,"",@"SHT_CUDA_COMPAT_INFO"
	.align	4
        /*0000*/ 	.byte	0x02, 0x09, 0x01, 0x00, 0x02, 0x02, 0x04, 0x00, 0x02, 0x05, 0x05, 0x00, 0x03, 0x07, 0x01, 0x01
        /*0010*/ 	.byte	0x02, 0x03, 0x01, 0x00, 0x02, 0x06, 0x01, 0x00, 0x04, 0x0b, 0x08, 0x00, 0x00, 0x00, 0x00, 0x00
        /*0020*/ 	.byte	0x00, 0x00, 0x00, 0x00


//--------------------- .nv.info._ZN7cutlass13device_kernelINS_4gemm6kernel13GemmUniversalIN4cute5tupleIJiiiiEEENS1_10collective13CollectiveMmaINS1_37MainloopSm90TmaGmmaWarpSpecializedFP8ILi3ENS5_IJNS4_1CILi1EEESB_SB_EEENS1_35KernelTmaWarpSpecializedCooperativeEEENS5_IJNSA_ILi256EEESF_NSA_ILi128EEEEEENS_12float_e5m2_tENS5_IJlSB_lEEESI_SJ_NS4_8TiledMMAINS4_8MMA_AtomIJNS4_4SM904GMMA31MMA_64x256x32_F32E5M2E5M2_SS_TNILNSN_7ScaleInE1ELSP_1EEEEEENS4_6LayoutINS5_IJNSA_ILi2EEESB_SB_EEENS5_IJSB_NSA_ILi0EEESV_EEEEENS5_IJNS4_10UnderscoreESY_SY_EEEEENS4_13SM90_TMA_LOADENS4_14ComposedLayoutINS4_7SwizzleILi3ELi4ELi3EEENS4_18smem_ptr_flag_bitsILi8EEENSS_INS5_IJNSA_ILi8EEESG_EEENS5_IJSG_SB_EEEEEEEvNS4_8identityES11_S1B_vS1C_EENS_8epilogue10collective6detail29Sm90TmaWarpSpecializedAdapterINS1F_15DefaultEpilogueISI_SJ_SJ_NS1E_6thread17LinearCombinationISI_Li1EffLNS1J_9ScaleType4KindE0ELNS_15FloatRoundStyleE2ESI_EENS1_15EpilogueDefaultEEEEEvvEEEEvNT_6ParamsE --------------------------
	.section	.nv.info._ZN7cutlass13device_kernelINS_4gemm6kernel13GemmUniversalIN4cute5tupleIJiiiiEEENS1_10collective13CollectiveMmaINS1_37MainloopSm90TmaGmmaWarpSpecializedFP8ILi3ENS5_IJNS4_1CILi1EEESB_SB_EEENS1_35KernelTmaWarpSpecializedCooperativeEEENS5_IJNSA_ILi256EEESF_NSA_ILi128EEEEEENS_12float_e5m2_tENS5_IJlSB_lEEESI_SJ_NS4_8TiledMMAINS4_8MMA_AtomIJNS4_4SM904GMMA31MMA_64x256x32_F32E5M2E5M2_SS_TNILNSN_7ScaleInE1ELSP_1EEEEEENS4_6LayoutINS5_IJNSA_ILi2EEESB_SB_EEENS5_IJSB_NSA_ILi0EEESV_EEEEENS5_IJNS4_10UnderscoreESY_SY_EEEEENS4_13SM90_TMA_LOADENS4_14ComposedLayoutINS4_7SwizzleILi3ELi4ELi3EEENS4_18smem_ptr_flag_bitsILi8EEENSS_INS5_IJNSA_ILi8EEESG_EEENS5_IJSG_SB_EEEEEEEvNS4_8identityES11_S1B_vS1C_EENS_8epilogue10collective6detail29Sm90TmaWarpSpecializedAdapterINS1F_15DefaultEpilogueISI_SJ_SJ_NS1E_6thread17LinearCombinationISI_Li1EffLNS1J_9ScaleType4KindE0ELNS_15FloatRoundStyleE2ESI_EENS1_15EpilogueDefaultEEEEEvvEEEEvNT_6ParamsE,"",@"SHT_CUDA_INFO"
	.sectionflags	@""
	.align	4


	//----- nvinfo : EIATTR_CUDA_API_VERSION
	.align		4
        /*0000*/ 	.byte	0x04, 0x37
        /*0002*/ 	.short	(.L_18 - .L_17)
.L_17:
        /*0004*/ 	.word	0x00000082


	//----- nvinfo : EIATTR_KPARAM_INFO
	.align		4
.L_18:
        /*0008*/ 	.byte	0x04, 0x17
        /*000a*/ 	.short	(.L_20 - .L_19)
.L_19:
        /*000c*/ 	.word	0x00000000
        /*0010*/ 	.short	0x0000
        /*0012*/ 	.short	0x0070
        /*0014*/ 	.byte	0x00, 0xf0, 0x01, 0x10


	//----- nvinfo : EIATTR_SPARSE_MMA_MASK
	.align		4
.L_20:
        /*0018*/ 	.byte	0x03, 0x50
        /*001a*/ 	.short	0x0000


	//----- nvinfo : EIATTR_MAXREG_COUNT
	.align		4
        /*001c*/ 	.byte	0x03, 0x1b
        /*001e*/ 	.short	0x00a8


	//----- nvinfo : EIATTR_NUM_BARRIERS
	.align		4
        /*0020*/ 	.byte	0x02, 0x4c
        /*0022*/ 	.byte	0x01
	.zero		1


	//----- nvinfo : EIATTR_ANNOTATIONS
	.align		4
        /*0024*/ 	.byte	0x04, 0x55
        /*0026*/ 	.short	(.L_22 - .L_21)


	//   ....[0]....
.L_21:
        /*0028*/ 	.word	0x00000001
        /*002c*/ 	.byte	0x70, 0x05, 0x00, 0x00, 0x01, 0x00, 0x00, 0x00, 0x90, 0x05, 0x00, 0x00, 0x01, 0x00, 0x00, 0x00
        /* <DEDUP_REMOVED lines=2035> */
        /*7f6c*/ 	.byte	0xf0, 0x98, 0x02, 0x00


	//----- nvinfo : EIATTR_MERCURY_ISA_VERSION
	.align		4
.L_22:
        /*7f70*/ 	.byte	0x03, 0x5f
        /*7f72*/ 	.short	0x0101


	//----- nvinfo : EIATTR_INT_WARP_WIDE_INSTR_OFFSETS
	.align		4
        /*7f74*/ 	.byte	0x04, 0x31
        /*7f76*/ 	.short	(.L_24 - .L_23)


	//   ....[0]....
.L_23:
        /*7f78*/ 	.word	0x00000460


	//   ....[1]....
        /*7f7c*/ 	.word	0x00000480


	//   ....[2]....
        /*7f80*/ 	.word	0x00000580


	//----- nvinfo : EIATTR_COOP_GROUP_MASK_REGIDS
	.align		4
.L_24:
        /*7f84*/ 	.byte	0x04, 0x29
        /*7f86*/ 	.short	(.L_26 - .L_25)


	//   ....[0]....
.L_25:
        /*7f88*/ 	.word	0xffffffff


	//   ....[1]....
        /*7f8c*/ 	.word	0xffffffff


	//   ....[2]....
        /*7f90*/ 	.word	0xffffffff


	//   ....[3]....
        /*7f94*/ 	.word	0xffffffff


	//   ....[4]....
        /*7f98*/ 	.word	0xffffffff


	//----- nvinfo : EIATTR_COOP_GROUP_INSTR_OFFSETS
	.align		4
.L_26:
        /*7f9c*/ 	.byte	0x04, 0x28
        /*7f9e*/ 	.short	(.L_28 - .L_27)


	//   ....[0]....
.L_27:
        /*7fa0*/ 	.word	0x00000070


	//   ....[1]....
        /*7fa4*/ 	.word	0x00000080


	//   ....[2]....
        /*7fa8*/ 	.word	0x000001a0


	//   ....[3]....
        /*7fac*/ 	.word	0x000003a0


	//   ....[4]....
        /*7fb0*/ 	.word	0x000026a0


	//----- nvinfo : EIATTR_REG_RECONFIG
	.align		4
.L_28:
        /*7fb4*/ 	.byte	0x01, 0x54
	.zero		2


	//----- nvinfo : EIATTR_MBARRIER_INSTR_OFFSETS
	.align		4
        /*7fb8*/ 	.byte	0x04, 0x39
        /*7fba*/ 	.short	(.L_30 - .L_29)


	//   ....[0]....
.L_29:
        /*7fbc*/ 	.word	0x00000320
        /*7fc0*/ 	.word	0x000000ff
        /*7fc4*/ 	.word	0x00000000
        /*7fc8*/ 	.short	0x0100
        /*7fca*/ 	.byte	0x09
	.zero		1


	//   ....[1]....
        /*7fcc*/ 	.word	0x00000330
        /*7fd0*/ 	.word	0x000000ff
        /*7fd4*/ 	.word	0x00000018
        /*7fd8*/ 	.short	0x0100
        /*7fda*/ 	.byte	0x09
	.zero		1


	//   ....[2]....
        /*7fdc*/ 	.word	0x00000340
        /*7fe0*/ 	.word	0x000000ff
        /*7fe4*/ 	.word	0x00000008
        /*7fe8*/ 	.short	0x0100
        /*7fea*/ 	.byte	0x09
	.zero		1


	//   ....[3]....
        /*7fec*/ 	.word	0x00000350
        /*7ff0*/ 	.word	0x000000ff
        /*7ff4*/ 	.word	0x00000020
        /*7ff8*/ 	.short	0x0100
        /*7ffa*/ 	.byte	0x09
	.zero		1


	//   ....[4]....
        /*7ffc*/ 	.word	0x00000360
        /*8000*/ 	.word	0x000000ff
        /*8004*/ 	.word	0x00000010
        /*8008*/ 	.short	0x0100
        /*800a*/ 	.byte	0x09
	.zero		1


	//   ....[5]....
        /*800c*/ 	.word	0x00000370
        /*8010*/ 	.word	0x000000ff
        /*8014*/ 	.word	0x00000028
        /*8018*/ 	.short	0x0100
        /*801a*/ 	.byte	0x09
	.zero		1


	//   ....[6]....
        /*801c*/ 	.word	0x000005b0
        /*8020*/ 	.word	0x000000ff
        /*8024*/ 	.word	0x00000040
        /*8028*/ 	.short	0x0100
        /*802a*/ 	.byte	0x06
	.zero		1


	//   ....[7]....
        /*802c*/ 	.word	0x000005c0
        /*8030*/ 	.word	0x000000ff
        /*8034*/ 	.word	0x00000048
        /*8038*/ 	.short	0x0100
        /*803a*/ 	.byte	0x06
	.zero		1


	//   ....[8]....
        /*803c*/ 	.word	0x00002a90
        /*8040*/ 	.word	0x000000ff
        /*8044*/ 	.word	0x00000000
        /*8048*/ 	.short	0x010a
        /*804a*/ 	.byte	0x06
	.zero		1


	//   ....[9]....
        /*804c*/ 	.word	0x00002ad0
        /*8050*/ 	.word	0x000000ff
        /*8054*/ 	.word	0x00000000
        /*8058*/ 	.short	0x010a
        /*805a*/ 	.byte	0x06
	.zero		1


	//   ....[10]....
        /*805c*/ 	.word	0x00008de0
        /*8060*/ 	.word	0x000000ff
        /*8064*/ 	.word	0x00000000
        /*8068*/ 	.short	0x010a
        /*806a*/ 	.byte	0x10
	.zero		1


	//   ....[11]....
        /*806c*/ 	.word	0x00008e20
        /*8070*/ 	.word	0x000000ff
        /*8074*/ 	.word	0x00000000
        /*8078*/ 	.short	0x010a
        /*807a*/ 	.byte	0x10
	.zero		1


	//   ....[12]....
        /*807c*/ 	.word	0x00011620
        /*8080*/ 	.word	0x000000ff
        /*8084*/ 	.word	0x00000000
        /*8088*/ 	.short	0x0101
        /*808a*/ 	.byte	0x08
	.zero		1


	//   ....[13]....
        /*808c*/ 	.word	0x000150f0
        /*8090*/ 	.word	0x000000ff
        /*8094*/ 	.word	0x00000000
        /*8098*/ 	.short	0x0101
        /*809a*/ 	.byte	0x08
	.zero		1


	//   ....[14]....
        /*809c*/ 	.word	0x00028be0
        /*80a0*/ 	.word	0x00000010
        /*80a4*/ 	.word	0x00000018
        /*80a8*/ 	.short	0x010a
        /*80aa*/ 	.byte	0x3f
	.zero		1


	//   ....[15]....
        /*80ac*/ 	.word	0x00028f10
        /*80b0*/ 	.word	0x00000002
        /*80b4*/ 	.word	0x00000048
        /*80b8*/ 	.short	0x0101
        /*80ba*/ 	.byte	0x3f
	.zero		1


	//   ....[16]....
        /*80bc*/ 	.word	0x000296c0
        /*80c0*/ 	.word	0x00000003
        /*80c4*/ 	.word	0x00000000
        /*80c8*/ 	.short	0x010a
        /*80ca*/ 	.byte	0x3f
	.zero		1


	//   ....[17]....
        /*80cc*/ 	.word	0x00029750
        /*80d0*/ 	.word	0x00000003
        /*80d4*/ 	.word	0x00000000
        /*80d8*/ 	.short	0x010a
        /*80da*/ 	.byte	0x3f
	.zero		1


	//   ....[18]....
        /*80dc*/ 	.word	0x000297e0
        /*80e0*/ 	.word	0x00000003
        /*80e4*/ 	.word	0x00000000
        /*80e8*/ 	.short	0x010a
        /*80ea*/ 	.byte	0x3f
	.zero		1


	//   ....[19]....
        /*80ec*/ 	.word	0x00029850
        /*80f0*/ 	.word	0x00000003
        /*80f4*/ 	.word	0x00000000
        /*80f8*/ 	.short	0x010a
        /*80fa*/ 	.byte	0x3f
	.zero		1


	//   ....[20]....
        /*80fc*/ 	.word	0x000298c0
        /*8100*/ 	.word	0x00000002
        /*8104*/ 	.word	0x00000000
        /*8108*/ 	.short	0x010a
        /*810a*/ 	.byte	0x3f
	.zero		1


	//   ....[21]....
        /*810c*/ 	.word	0x000299a0
        /*8110*/ 	.word	0x00000010
        /*8114*/ 	.word	0x00000018
        /*8118*/ 	.short	0x010a
        /*811a*/ 	.byte	0x3f
	.zero		1


	//   ....[22]....
        /*811c*/ 	.word	0x00029a80
        /*8120*/ 	.word	0x00000003
        /*8124*/ 	.word	0x00000000
        /*8128*/ 	.short	0x010a
        /*812a*/ 	.byte	0x3f
	.zero		1


	//   ....[23]....
        /*812c*/ 	.word	0x00029ad0
        /*8130*/ 	.word	0x00000003
        /*8134*/ 	.word	0x00000000
        /*8138*/ 	.short	0x010a
        /*813a*/ 	.byte	0x3f
	.zero		1


	//----- nvinfo : EIATTR_NUM_MBARRIERS
	.align		4
.L_30:
        /*813c*/ 	.byte	0x03, 0x38
        /*813e*/ 	.short	0x0008


	//----- nvinfo : EIATTR_EXIT_INSTR_OFFSETS
	.align		4
        /*8140*/ 	.byte	0x04, 0x1c
        /*8142*/ 	.short	(.L_32 - .L_31)


	//   ....[0]....
.L_31:
        /*8144*/ 	.word	0x00000620


	//   ....[1]....
        /*8148*/ 	.word	0x00000f80


	//   ....[2]....
        /*814c*/ 	.word	0x00028210


	//   ....[3]....
        /*8150*/ 	.word	0x00028870


	//   ....[4]....
        /*8154*/ 	.word	0x00029830


	//----- nvinfo : EIATTR_MAX_THREADS
	.align		4
.L_32:
        /*8158*/ 	.byte	0x04, 0x05
        /*815a*/ 	.short	(.L_34 - .L_33)
.L_33:
        /*815c*/ 	.word	0x00000180
        /*8160*/ 	.word	0x00000001
        /*8164*/ 	.word	0x00000001


	//----- nvinfo : EIATTR_CRS_STACK_SIZE
	.align		4
.L_34:
        /*8168*/ 	.byte	0x04, 0x1e
        /*816a*/ 	.short	(.L_36 - .L_35)
.L_35:
        /*816c*/ 	.word	0x00000000


	//----- nvinfo : EIATTR_CBANK_PARAM_SIZE
	.align		4
.L_36:
        /*8170*/ 	.byte	0x03, 0x19
        /*8172*/ 	.short	0x0470


	//----- nvinfo : EIATTR_PARAM_CBANK
	.align		4
        /*8174*/ 	.byte	0x04, 0x0a
        /*8176*/ 	.short	(.L_38 - .L_37)
	.align		4
.L_37:
        /*8178*/ 	.word	index@(.nv.constant0._ZN7cutlass13device_kernelINS_4gemm6kernel13GemmUniversalIN4cute5tupleIJiiiiEEENS1_10collective13CollectiveMmaINS1_37MainloopSm90TmaGmmaWarpSpecializedFP8ILi3ENS5_IJNS4_1CILi1EEESB_SB_EEENS1_35KernelTmaWarpSpecializedCooperativeEEENS5_IJNSA_ILi256EEESF_NSA_ILi128EEEEEENS_12float_e5m2_tENS5_IJlSB_lEEESI_SJ_NS4_8TiledMMAINS4_8MMA_AtomIJNS4_4SM904GMMA31MMA_64x256x32_F32E5M2E5M2_SS_TNILNSN_7ScaleInE1ELSP_1EEEEEENS4_6LayoutINS5_IJNSA_ILi2EEESB_SB_EEENS5_IJSB_NSA_ILi0EEESV_EEEEENS5_IJNS4_10UnderscoreESY_SY_EEEEENS4_13SM90_TMA_LOADENS4_14ComposedLayoutINS4_7SwizzleILi3ELi4ELi3EEENS4_18smem_ptr_flag_bitsILi8EEENSS_INS5_IJNSA_ILi8EEESG_EEENS5_IJSG_SB_EEEEEEEvNS4_8identityES11_S1B_vS1C_EENS_8epilogue10collective6detail29Sm90TmaWarpSpecializedAdapterINS1F_15DefaultEpilogueISI_SJ_SJ_NS1E_6thread17LinearCombinationISI_Li1EffLNS1J_9ScaleType4KindE0ELNS_15FloatRoundStyleE2ESI_EENS1_15EpilogueDefaultEEEEEvvEEEEvNT_6ParamsE)
        /*817c*/ 	.short	0x0210
        /*817e*/ 	.short	0x0470


	//----- nvinfo : EIATTR_SW_WAR
	.align		4
.L_38:
        /*8180*/ 	.byte	0x04, 0x36
        /*8182*/ 	.short	(.L_40 - .L_39)
.L_39:
        /*8184*/ 	.word	0x00000008
.L_40:


//--------------------- .nv.callgraph             --------------------------
	.section	.nv.callgraph,"",@"SHT_CUDA_CALLGRAPH"
	.align	4
	.sectionentsize	8
	.align		4
        /*0000*/ 	.word	0x00000000
	.align		4
        /*0004*/ 	.word	0xffffffff
	.align		4
        /*0008*/ 	.word	0x00000000
	.align		4
        /*000c*/ 	.word	0xfffffffe
	.align		4
        /*0010*/ 	.word	0x00000000
	.align		4
        /*0014*/ 	.word	0xfffffffd
	.align		4
        /*0018*/ 	.word	0x00000000
	.align		4
        /*001c*/ 	.word	0xfffffffc


//--------------------- .nv.constant4             --------------------------
	.section	.nv.constant4,"a",@progbits
	.align	8
	.align		8
.nv.constant4:
        /*0000*/ 	.dword	_ZN39_INTERNAL_115c330a_4_k_cu_e692d520_44324cuda3std3__45__cpo5beginE
	.align		8
        /*0008*/ 	.dword	_ZN39_INTERNAL_115c330a_4_k_cu_e692d520_44324cuda3std3__45__cpo3endE
	.align		8
        /*0010*/ 	.dword	_ZN39_INTERNAL_115c330a_4_k_cu_e692d520_44324cuda3std3__45__cpo6cbeginE
	.align		8
        /*0018*/ 	.dword	_ZN39_INTERNAL_115c330a_4_k_cu_e692d520_44324cuda3std3__45__cpo4cendE
	.align		8
        /*0020*/ 	.dword	_ZN39_INTERNAL_115c330a_4_k_cu_e692d520_44324cuda3std3__441_GLOBAL__N__115c330a_4_k_cu_e692d520_44326ignoreE
	.align		8
        /*0028*/ 	.dword	_ZN39_INTERNAL_115c330a_4_k_cu_e692d520_44324cuda3std3__419piecewise_constructE
	.align		8
        /*0030*/ 	.dword	_ZN39_INTERNAL_115c330a_4_k_cu_e692d520_44324cuda3std3__48in_placeE
	.align		8
        /*0038*/ 	.dword	_ZN39_INTERNAL_115c330a_4_k_cu_e692d520_44324cuda3std6ranges3__45__cpo4swapE
	.align		8
        /*0040*/ 	.dword	_ZN39_INTERNAL_115c330a_4_k_cu_e692d520_44324cuda3std6ranges3__45__cpo9iter_moveE
	.align		8
        /*0048*/ 	.dword	_ZN39_INTERNAL_115c330a_4_k_cu_e692d520_44324cute7productE
	.align		8
        /*0050*/ 	.dword	_ZN39_INTERNAL_115c330a_4_k_cu_e692d520_44324cute1_E


//--------------------- .text._ZN7cutlass13device_kernelINS_4gemm6kernel13GemmUniversalIN4cute5tupleIJiiiiEEENS1_10collective13CollectiveMmaINS1_37MainloopSm90TmaGmmaWarpSpecializedFP8ILi3ENS5_IJNS4_1CILi1EEESB_SB_EEENS1_35KernelTmaWarpSpecializedCooperativeEEENS5_IJNSA_ILi256EEESF_NSA_ILi128EEEEEENS_12float_e5m2_tENS5_IJlSB_lEEESI_SJ_NS4_8TiledMMAINS4_8MMA_AtomIJNS4_4SM904GMMA31MMA_64x256x32_F32E5M2E5M2_SS_TNILNSN_7ScaleInE1ELSP_1EEEEEENS4_6LayoutINS5_IJNSA_ILi2EEESB_SB_EEENS5_IJSB_NSA_ILi0EEESV_EEEEENS5_IJNS4_10UnderscoreESY_SY_EEEEENS4_13SM90_TMA_LOADENS4_14ComposedLayoutINS4_7SwizzleILi3ELi4ELi3EEENS4_18smem_ptr_flag_bitsILi8EEENSS_INS5_IJNSA_ILi8EEESG_EEENS5_IJSG_SB_EEEEEEEvNS4_8identityES11_S1B_vS1C_EENS_8epilogue10collective6detail29Sm90TmaWarpSpecializedAdapterINS1F_15DefaultEpilogueISI_SJ_SJ_NS1E_6thread17LinearCombinationISI_Li1EffLNS1J_9ScaleType4KindE0ELNS_15FloatRoundStyleE2ESI_EENS1_15EpilogueDefaultEEEEEvvEEEEvNT_6ParamsE --------------------------
	.section	.text._ZN7cutlass13device_kernelINS_4gemm6kernel13GemmUniversalIN4cute5tupleIJiiiiEEENS1_10collective13CollectiveMmaINS1_37MainloopSm90TmaGmmaWarpSpecializedFP8ILi3ENS5_IJNS4_1CILi1EEESB_SB_EEENS1_35KernelTmaWarpSpecializedCooperativeEEENS5_IJNSA_ILi256EEESF_NSA_ILi128EEEEEENS_12float_e5m2_tENS5_IJlSB_lEEESI_SJ_NS4_8TiledMMAINS4_8MMA_AtomIJNS4_4SM904GMMA31MMA_64x256x32_F32E5M2E5M2_SS_TNILNSN_7ScaleInE1ELSP_1EEEEEENS4_6LayoutINS5_IJNSA_ILi2EEESB_SB_EEENS5_IJSB_NSA_ILi0EEESV_EEEEENS5_IJNS4_10UnderscoreESY_SY_EEEEENS4_13SM90_TMA_LOADENS4_14ComposedLayoutINS4_7SwizzleILi3ELi4ELi3EEENS4_18smem_ptr_flag_bitsILi8EEENSS_INS5_IJNSA_ILi8EEESG_EEENS5_IJSG_SB_EEEEEEEvNS4_8identityES11_S1B_vS1C_EENS_8epilogue10collective6detail29Sm90TmaWarpSpecializedAdapterINS1F_15DefaultEpilogueISI_SJ_SJ_NS1E_6thread17LinearCombinationISI_Li1EffLNS1J_9ScaleType4KindE0ELNS_15FloatRoundStyleE2ESI_EENS1_15EpilogueDefaultEEEEEvvEEEEvNT_6ParamsE,"ax",@progbits
	.align	128
.text._ZN7cutlass13device_kernelINS_4gemm6kernel13GemmUniversalIN4cute5tupleIJiiiiEEENS1_10collective13CollectiveMmaINS1_37MainloopSm90TmaGmmaWarpSpecializedFP8ILi3ENS5_IJNS4_1CILi1EEESB_SB_EEENS1_35KernelTmaWarpSpecializedCooperativeEEENS5_IJNSA_ILi256EEESF_NSA_ILi128EEEEEENS_12float_e5m2_tENS5_IJlSB_lEEESI_SJ_NS4_8TiledMMAINS4_8MMA_AtomIJNS4_4SM904GMMA31MMA_64x256x32_F32E5M2E5M2_SS_TNILNSN_7ScaleInE1ELSP_1EEEEEENS4_6LayoutINS5_IJNSA_ILi2EEESB_SB_EEENS5_IJSB_NSA_ILi0EEESV_EEEEENS5_IJNS4_10UnderscoreESY_SY_EEEEENS4_13SM90_TMA_LOADENS4_14ComposedLayoutINS4_7SwizzleILi3ELi4ELi3EEENS4_18smem_ptr_flag_bitsILi8EEENSS_INS5_IJNSA_ILi8EEESG_EEENS5_IJSG_SB_EEEEEEEvNS4_8identityES11_S1B_vS1C_EENS_8epilogue10collective6detail29Sm90TmaWarpSpecializedAdapterINS1F_15DefaultEpilogueISI_SJ_SJ_NS1E_6thread17LinearCombinationISI_Li1EffLNS1J_9ScaleType4KindE0ELNS_15FloatRoundStyleE2ESI_EENS1_15EpilogueDefaultEEEEEvvEEEEvNT_6ParamsE:
        .type           _ZN7cutlass13device_kernelINS_4gemm6kernel13GemmUniversalIN4cute5tupleIJiiiiEEENS1_10collective13CollectiveMmaINS1_37MainloopSm90TmaGmmaWarpSpecializedFP8ILi3ENS5_IJNS4_1CILi1EEESB_SB_EEENS1_35KernelTmaWarpSpecializedCooperativeEEENS5_IJNSA_ILi256EEESF_NSA_ILi128EEEEEENS_12float_e5m2_tENS5_IJlSB_lEEESI_SJ_NS4_8TiledMMAINS4_8MMA_AtomIJNS4_4SM904GMMA31MMA_64x256x32_F32E5M2E5M2_SS_TNILNSN_7ScaleInE1ELSP_1EEEEEENS4_6LayoutINS5_IJNSA_ILi2EEESB_SB_EEENS5_IJSB_NSA_ILi0EEESV_EEEEENS5_IJNS4_10UnderscoreESY_SY_EEEEENS4_13SM90_TMA_LOADENS4_14ComposedLayoutINS4_7SwizzleILi3ELi4ELi3EEENS4_18smem_ptr_flag_bitsILi8EEENSS_INS5_IJNSA_ILi8EEESG_EEENS5_IJSG_SB_EEEEEEEvNS4_8identityES11_S1B_vS1C_EENS_8epilogue10collective6detail29Sm90TmaWarpSpecializedAdapterINS1F_15DefaultEpilogueISI_SJ_SJ_NS1E_6thread17LinearCombinationISI_Li1EffLNS1J_9ScaleType4KindE0ELNS_15FloatRoundStyleE2ESI_EENS1_15EpilogueDefaultEEEEEvvEEEEvNT_6ParamsE,@function
        .size           _ZN7cutlass13device_kernelINS_4gemm6kernel13GemmUniversalIN4cute5tupleIJiiiiEEENS1_10collective13CollectiveMmaINS1_37MainloopSm90TmaGmmaWarpSpecializedFP8ILi3ENS5_IJNS4_1CILi1EEESB_SB_EEENS1_35KernelTmaWarpSpecializedCooperativeEEENS5_IJNSA_ILi256EEESF_NSA_ILi128EEEEEENS_12float_e5m2_tENS5_IJlSB_lEEESI_SJ_NS4_8TiledMMAINS4_8MMA_AtomIJNS4_4SM904GMMA31MMA_64x256x32_F32E5M2E5M2_SS_TNILNSN_7ScaleInE1ELSP_1EEEEEENS4_6LayoutINS5_IJNSA_ILi2EEESB_SB_EEENS5_IJSB_NSA_ILi0EEESV_EEEEENS5_IJNS4_10UnderscoreESY_SY_EEEEENS4_13SM90_TMA_LOADENS4_14ComposedLayoutINS4_7SwizzleILi3ELi4ELi3EEENS4_18smem_ptr_flag_bitsILi8EEENSS_INS5_IJNSA_ILi8EEESG_EEENS5_IJSG_SB_EEEEEEEvNS4_8identityES11_S1B_vS1C_EENS_8epilogue10collective6detail29Sm90TmaWarpSpecializedAdapterINS1F_15DefaultEpilogueISI_SJ_SJ_NS1E_6thread17LinearCombinationISI_Li1EffLNS1J_9ScaleType4KindE0ELNS_15FloatRoundStyleE2ESI_EENS1_15EpilogueDefaultEEEEEvvEEEEvNT_6ParamsE,(.L_x_583 - _ZN7cutlass13device_kernelINS_4gemm6kernel13GemmUniversalIN4cute5tupleIJiiiiEEENS1_10collective13CollectiveMmaINS1_37MainloopSm90TmaGmmaWarpSpecializedFP8ILi3ENS5_IJNS4_1CILi1EEESB_SB_EEENS1_35KernelTmaWarpSpecializedCooperativeEEENS5_IJNSA_ILi256EEESF_NSA_ILi128EEEEEENS_12float_e5m2_tENS5_IJlSB_lEEESI_SJ_NS4_8TiledMMAINS4_8MMA_AtomIJNS4_4SM904GMMA31MMA_64x256x32_F32E5M2E5M2_SS_TNILNSN_7ScaleInE1ELSP_1EEEEEENS4_6LayoutINS5_IJNSA_ILi2EEESB_SB_EEENS5_IJSB_NSA_ILi0EEESV_EEEEENS5_IJNS4_10UnderscoreESY_SY_EEEEENS4_13SM90_TMA_LOADENS4_14ComposedLayoutINS4_7SwizzleILi3ELi4ELi3EEENS4_18smem_ptr_flag_bitsILi8EEENSS_INS5_IJNSA_ILi8EEESG_EEENS5_IJSG_SB_EEEEEEEvNS4_8identityES11_S1B_vS1C_EENS_8epilogue10collective6detail29Sm90TmaWarpSpecializedAdapterINS1F_15DefaultEpilogueISI_SJ_SJ_NS1E_6thread17LinearCombinationISI_Li1EffLNS1J_9ScaleType4KindE0ELNS_15FloatRoundStyleE2ESI_EENS1_15EpilogueDefaultEEEEEvvEEEEvNT_6ParamsE)
        .other          _ZN7cutlass13device_kernelINS_4gemm6kernel13GemmUniversalIN4cute5tupleIJiiiiEEENS1_10collective13CollectiveMmaINS1_37MainloopSm90TmaGmmaWarpSpecializedFP8ILi3ENS5_IJNS4_1CILi1EEESB_SB_EEENS1_35KernelTmaWarpSpecializedCooperativeEEENS5_IJNSA_ILi256EEESF_NSA_ILi128EEEEEENS_12float_e5m2_tENS5_IJlSB_lEEESI_SJ_NS4_8TiledMMAINS4_8MMA_AtomIJNS4_4SM904GMMA31MMA_64x256x32_F32E5M2E5M2_SS_TNILNSN_7ScaleInE1ELSP_1EEEEEENS4_6LayoutINS5_IJNSA_ILi2EEESB_SB_EEENS5_IJSB_NSA_ILi0EEESV_EEEEENS5_IJNS4_10UnderscoreESY_SY_EEEEENS4_13SM90_TMA_LOADENS4_14ComposedLayoutINS4_7SwizzleILi3ELi4ELi3EEENS4_18smem_ptr_flag_bitsILi8EEENSS_INS5_IJNSA_ILi8EEESG_EEENS5_IJSG_SB_EEEEEEEvNS4_8identityES11_S1B_vS1C_EENS_8epilogue10collective6detail29Sm90TmaWarpSpecializedAdapterINS1F_15DefaultEpilogueISI_SJ_SJ_NS1E_6thread17LinearCombinationISI_Li1EffLNS1J_9ScaleType4KindE0ELNS_15FloatRoundStyleE2ESI_EENS1_15EpilogueDefaultEEEEEvvEEEEvNT_6ParamsE,@"STO_CUDA_ENTRY STV_DEFAULT"
_ZN7cutlass13device_kernelINS_4gemm6kernel13GemmUniversalIN4cute5tupleIJiiiiEEENS1_10collective13CollectiveMmaINS1_37MainloopSm90TmaGmmaWarpSpecializedFP8ILi3ENS5_IJNS4_1CILi1EEESB_SB_EEENS1_35KernelTmaWarpSpecializedCooperativeEEENS5_IJNSA_ILi256EEESF_NSA_ILi128EEEEEENS_12float_e5m2_tENS5_IJlSB_lEEESI_SJ_NS4_8TiledMMAINS4_8MMA_AtomIJNS4_4SM904GMMA31MMA_64x256x32_F32E5M2E5M2_SS_TNILNSN_7ScaleInE1ELSP_1EEEEEENS4_6LayoutINS5_IJNSA_ILi2EEESB_SB_EEENS5_IJSB_NSA_ILi0EEESV_EEEEENS5_IJNS4_10UnderscoreESY_SY_EEEEENS4_13SM90_TMA_LOADENS4_14ComposedLayoutINS4_7SwizzleILi3ELi4ELi3EEENS4_18smem_ptr_flag_bitsILi8EEENSS_INS5_IJNSA_ILi8EEESG_EEENS5_IJSG_SB_EEEEEEEvNS4_8identityES11_S1B_vS1C_EENS_8epilogue10collective6detail29Sm90TmaWarpSpecializedAdapterINS1F_15DefaultEpilogueISI_SJ_SJ_NS1E_6thread17LinearCombinationISI_Li1EffLNS1J_9ScaleType4KindE0ELNS_15FloatRoundStyleE2ESI_EENS1_15EpilogueDefaultEEEEEvvEEEEvNT_6ParamsE:
[----:B------:R-:W0:Y:S02]  /*0000*/  LDC R1, c[0x0][0x28] ;  /* 0x00000a00ff017b82 */ /* 0x000e240000000800 */
[----:B0-----:R-:W-:Y:S01]  /*0010*/  VIADD R1, R1, 0xfffff340 ;  /* 0xfffff34001017836 */ /* 0x001fe20000000000 */
[----:B------:R-:W0:Y:S01]  /*0020*/  S2R R2, SR_TID.X ;  /* 0x0000000000027919 */ /* 0x000e220000002100 */
[----:B------:R-:W-:Y:S01]  /*0030*/  ELECT P0, URZ, PT ;  /* 0x00000000003f782f */ /* 0x000fe20003800000 */
[----:B------:R-:W-:Y:S01]  /*0040*/  BSSY B0, `(.L_x_0) ;  /* 0x0000015000007945 */ /* 0x000fe20003800000 */
[--C-:B0-----:R-:W-:Y:S02]  /*0050*/  SHF.R.U32.HI R0, RZ, 0x5, R2.reuse ;  /* 0x00000005ff007819 */ /* 0x101fe40000011602 */
[----:B------:R-:W-:-:S03]  /*0060*/  SHF.R.U32.HI R2, RZ, 0x7, R2 ;  /* 0x00000007ff027819 */ /* 0x000fc60000011602 */
[----:B------:R-:W0:Y:S04]  /*0070*/  SHFL.IDX PT, R3, R0, RZ, 0x1f ;  /* 0x00001fff00037589 */ /* 0x000e2800000e0000 */
[----:B------:R-:W1:Y:S01]  /*0080*/  SHFL.IDX PT, R2, R2, RZ, 0x1f ;  /* 0x00001fff02027589 */ /* 0x000e6200000e0000 */
[----:B0-----:R-:W-:Y:S02]  /*0090*/  R2UR UR4, R3 ;  /* 0x00000000030472ca */ /* 0x001fe400000e0000 */
[----:B-1----:R-:W-:-:S11]  /*00a0*/  R2UR UR6, R2 ;  /* 0x00000000020672ca */ /* 0x002fd600000e0000 */
[----:B------:R-:W-:Y:S02]  /*00b0*/  USHF.R.S32.HI UR5, URZ, 0x1f, UR4 ;  /* 0x0000001f3f057899 */ /* 0x000fe40008011404 */
[----:B------:R-:W-:Y:S02]  /*00c0*/  ISETP.NE.OR P0, PT, RZ, UR4, !P0 ;  /* 0x00000004ff007c0c */ /* 0x000fe4000c705670 */
[----:B------:R-:W-:-:S04]  /*00d0*/  ULEA.HI UR5, UR5, UR4, URZ, 0x2 ;  /* 0x0000000405057291 */ /* 0x000fc8000f8f103f */
[----:B------:R-:W-:-:S04]  /*00e0*/  ULOP3.LUT UR5, UR5, 0xfffffffc, URZ, 0xc0, !UPT ;  /* 0xfffffffc05057892 */ /* 0x000fc8000f8ec03f */
[----:B------:R-:W-:-:S03]  /*00f0*/  UIADD3 UR8, UR4, -UR5, URZ ;  /* 0x8000000504087290 */ /* 0x000fc6000fffe03f */
[----:B------:R-:W-:Y:S09]  /*0100*/  @P0 BRA `(.L_x_1) ;  /* 0x0000000000200947 */ /* 0x000ff20003800000 */
[----:B------:R-:W-:Y:S02]  /*0110*/  ULDC.64 UR4, c[0x0][0x198] ;  /* 0x0000660000047ab9 */ /* 0x000fe40000000a00 */
[----:B------:R-:W-:Y:S02]  /*0120*/  UIADD3 UR10, UP0, UR4, 0xf0, URZ ;  /* 0x000000f0040a7890 */ /* 0x000fe4000ff1e03f */
[----:B------:R-:W-:Y:S02]  /*0130*/  UIADD3 UR4, UP1, UR4, 0x1f0, URZ ;  /* 0x000001f004047890 */ /* 0x000fe4000ff3e03f */
[----:B------:R-:W-:Y:S02]  /*0140*/  UIADD3.X UR11, URZ, UR5, URZ, UP0, !UPT ;  /* 0x000000053f0b7290 */ /* 0x000fe400087fe43f */
[----:B------:R-:W-:-:S07]  /*0150*/  UIADD3.X UR5, URZ, UR5, URZ, UP1, !UPT ;  /* 0x000000053f057290 */ /* 0x000fce0008ffe43f */
[----:B------:R0:W-:Y:S02]  /*0160*/  UTMACCTL.PF [UR10] ;  /* 0x000000000a0079b9 */ /* 0x0001e40008040000 */
[----:B------:R0:W-:Y:S02]  /*0170*/  UTMACCTL.PF [UR4] ;  /* 0x00000000040079b9 */ /* 0x0001e40008040000 */
[----:B0-----:R-:W-:Y:S01]  /*0180*/  NOP ;  /* 0x0000000000007918 */ /* 0x001fe20000000000 */
.L_x_1:
[----:B------:R-:W-:Y:S05]  /*0190*/  BSYNC B0 ;  /* 0x0000000000007941 */ /* 0x000fea0003800000 */
.L_x_0:
[----:B------:R-:W0:Y:S01]  /*01a0*/  SHFL.IDX PT, R2, R0, RZ, 0x1f ;  /* 0x00001fff00027589 */ /* 0x000e2200000e0000 */
[----:B------:R-:W-:Y:S01]  /*01b0*/  UISETP.NE.AND UP0, UPT, UR8, 0x3, UPT ;  /* 0x000000030800788c */ /* 0x000fe2000bf05270 */
[----:B------:R-:W-:Y:S01]  /*01c0*/  ISETP.NE.AND P1, PT, RZ, UR6, PT ;  /* 0x00000006ff007c0c */ /* 0x000fe2000bf25270 */
[----:B------:R-:W-:Y:S02]  /*01d0*/  UIADD3 UR10, UR6, -0x1, URZ ;  /* 0xffffffff060a7890 */ /* 0x000fe4000fffe03f */
[----:B------:R-:W-:Y:S02]  /*01e0*/  UISETP.EQ.OR UP0, UPT, UR8, URZ, !UP0 ;  /* 0x0000003f0800728c */ /* 0x000fe4000c702670 */
[----:B------:R-:W-:Y:S02]  /*01f0*/  UISETP.GE.U32.AND UP1, UPT, UR10, 0x2, UPT ;  /* 0x000000020a00788c */ /* 0x000fe4000bf26070 */
[----:B------:R-:W-:-:S04]  /*0200*/  UISETP.EQ.AND UP0, UPT, UR6, URZ, UP0 ;  /* 0x0000003f0600728c */ /* 0x000fc80008702270 */
[----:B------:R-:W-:-:S04]  /*0210*/  USEL UR13, URZ, 0x1, !UP0 ;  /* 0x000000013f0d7887 */ /* 0x000fc8000c000000 */
[----:B------:R-:W-:Y:S01]  /*0220*/  USEL UR13, UR13, 0x2, UP1 ;  /* 0x000000020d0d7887 */ /* 0x000fe20008800000 */
[----:B0-----:R-:W-:-:S13]  /*0230*/  ISETP.NE.AND P0, PT, R2, RZ, PT ;  /* 0x000000ff0200720c */ /* 0x001fda0003f05270 */
[----:B------:R-:W-:Y:S05]  /*0240*/  @P0 BRA `(.L_x_2) ;  /* 0x0000000000500947 */ /* 0x000fea0003800000 */
[----:B------:R-:W0:Y:S01]  /*0250*/  S2UR UR9, SR_CgaCtaId ;  /* 0x00000000000979c3 */ /* 0x000e220000008800 */
[----:B------:R-:W-:Y:S01]  /*0260*/  UMOV UR4, 0x400 ;  /* 0x0000040000047882 */ /* 0x000fe20000000000 */
[----:B------:R-:W-:Y:S01]  /*0270*/  UMOV UR5, 0x1 ;  /* 0x0000000100057882 */ /* 0x000fe20000000000 */
[----:B------:R-:W-:Y:S01]  /*0280*/  UMOV UR6, 0x100 ;  /* 0x0000010000067882 */ /* 0x000fe20000000000 */
[----:B------:R-:W-:Y:S01]  /*0290*/  ELECT P0, URZ, PT ;  /* 0x00000000003f782f */ /* 0x000fe20003800000 */
[----:B------:R-:W-:-:S04]  /*02a0*/  UIADD3 UR6, -UR6, 0x100000, URZ ;  /* 0x0010000006067890 */ /* 0x000fc8000fffe13f */
[----:B------:R-:W-:Y:S02]  /*02b0*/  USHF.L.U32 UR7, UR6, 0xb, URZ ;  /* 0x0000000b06077899 */ /* 0x000fe4000800063f */
[----:B------:R-:W-:Y:S02]  /*02c0*/  USHF.L.U32 UR6, UR6, 0x1, URZ ;  /* 0x0000000106067899 */ /* 0x000fe4000800063f */
[----:B0-----:R-:W-:Y:S02]  /*02d0*/  ULEA UR9, UR9, UR4, 0x18 ;  /* 0x0000000409097291 */ /* 0x001fe4000f8ec03f */
[----:B------:R-:W-:-:S04]  /*02e0*/  UIADD3 UR4, -UR5, 0x100000, URZ ;  /* 0x0010000005047890 */ /* 0x000fc8000fffe13f */
[----:B------:R-:W-:Y:S02]  /*02f0*/  USHF.L.U32 UR5, UR4, 0xb, URZ ;  /* 0x0000000b04057899 */ /* 0x000fe4000800063f */
[----:B------:R-:W-:Y:S01]  /*0300*/  USHF.L.U32 UR4, UR4, 0x1, URZ ;  /* 0x0000000104047899 */ /* 0x000fe2000800063f */
[----:B------:R-:W0:Y:S11]  /*0310*/  FENCE.VIEW.ASYNC.S ;  /* 0x00000000000073c6 */ /* 0x000e360000000000 */
[----:B0-----:R0:W1:Y:S01]  /*0320*/  SYNCS.EXCH.64 URZ, [UR9], UR4 ;  /* 0x00000004093f75b2 */ /* 0x0010620008000100 */
[----:B------:R0:W2:Y:S01]  /*0330*/  SYNCS.EXCH.64 URZ, [UR9+0x18], UR6 ;  /* 0x00001806093f75b2 */ /* 0x0000a20008000100 */
[----:B------:R0:W3:Y:S01]  /*0340*/  SYNCS.EXCH.64 URZ, [UR9+0x8], UR4 ;  /* 0x00000804093f75b2 */ /* 0x0000e20008000100 */
[----:B------:R0:W4:Y:S01]  /*0350*/  SYNCS.EXCH.64 URZ, [UR9+0x20], UR6 ;  /* 0x00002006093f75b2 */ /* 0x0001220008000100 */
[----:B------:R0:W0:Y:S01]  /*0360*/  SYNCS.EXCH.64 URZ, [UR9+0x10], UR4 ;  /* 0x00001004093f75b2 */ /* 0x0000220008000100 */
[----:B------:R0:W0:Y:S01]  /*0370*/  SYNCS.EXCH.64 URZ, [UR9+0x28], UR6 ;  /* 0x00002806093f75b2 */ /* 0x0000220008000100 */
[----:B------:R-:W-:Y:S01]  /*0380*/  NOP ;  /* 0x0000000000007918 */ /* 0x000fe20000000000 */
.L_x_2:
[----:B------:R-:W5:Y:S01]  /*0390*/  LDC R2, c[0x0][0x65c] ;  /* 0x00019700ff027b82 */ /* 0x000f620000000800 */
[----:B------:R-:W1:Y:S01]  /*03a0*/  SHFL.IDX PT, R0, R0, RZ, 0x1f ;  /* 0x00001fff00007589 */ /* 0x000e6200000e0000 */
[----:B------:R-:W-:Y:S01]  /*03b0*/  ELECT P0, URZ, PT ;  /* 0x00000000003f782f */ /* 0x000fe20003800000 */
[----:B------:R-:W-:Y:S01]  /*03c0*/  IMAD.MOV.U32 R3, RZ, RZ, RZ ;  /* 0x000000ffff037224 */ /* 0x000fe200078e00ff */
[----:B0-----:R-:W-:Y:S01]  /*03d0*/  UMOV UR4, 0x20 ;  /* 0x0000002000047882 */ /* 0x001fe20000000000 */
[----:B------:R-:W0:Y:S01]  /*03e0*/  S2R R11, SR_CTAID.Y ;  /* 0x00000000000b7919 */ /* 0x000e220000002600 */
[----:B------:R-:W-:Y:S01]  /*03f0*/  NOP ;  /* 0x0000000000007918 */ /* 0x000fe20000000000 */
[----:B------:R-:W-:Y:S01]  /*0400*/  NOP ;  /* 0x0000000000007918 */ /* 0x000fe20000000000 */
[----:B-----5:R-:W-:Y:S02]  /*0410*/  ISETP.NE.AND P4, PT, R2, 0x1, PT ;  /* 0x000000010200780c */ /* 0x020fe40003f85270 */
[----:B------:R-:W5:Y:S01]  /*0420*/  S2R R2, SR_CTAID.X ;  /* 0x0000000000027919 */ /* 0x000f620000002500 */
[----:B-1----:R-:W-:-:S10]  /*0430*/  ISETP.NE.OR P0, PT, R0, RZ, !P0 ;  /* 0x000000ff0000720c */ /* 0x002fd40004705670 */
[----:B------:R-:W5:Y:S01]  /*0440*/  @P4 LDC R7, c[0x0][0x10] ;  /* 0x00000400ff074b82 */ /* 0x000f620000000800 */
[----:B0-----:R-:W-:Y:S02]  /*0450*/  @P4 IMAD.MOV.U32 R4, RZ, RZ, R11 ;  /* 0x000000ffff044224 */ /* 0x001fe400078e000b */
[----:B------:R-:W-:Y:S01]  /*0460*/  VOTEU.ALL UP0, P0 ;  /* 0x00000000003f7886 */ /* 0x000fe20000000000 */
[----:B------:R-:W-:Y:S01]  /*0470*/  @P4 IMAD.MOV.U32 R5, RZ, RZ, RZ ;  /* 0x000000ffff054224 */ /* 0x000fe200078e00ff */
[----:B------:R-:W-:Y:S01]  /*0480*/  VOTEU.ALL UP1, P0 ;  /* 0x00000000003f7886 */ /* 0x000fe20000020000 */
[----:B------:R-:W-:Y:S02]  /*0490*/  @P4 IMAD.MOV.U32 R13, RZ, RZ, RZ ;  /* 0x000000ffff0d4224 */ /* 0x000fe400078e00ff */
[----:B------:R-:W0:Y:S01]  /*04a0*/  @!P4 LDC R9, c[0x0][0xc] ;  /* 0x00000300ff09cb82 */ /* 0x000e220000000800 */
[----:B------:R-:W-:Y:S01]  /*04b0*/  @!UP0 UMOV UR6, 0x400 ;  /* 0x0000040000068882 */ /* 0x000fe20000000000 */
[----:B------:R-:W-:-:S04]  /*04c0*/  @!UP0 UIADD3 UR4, -UR4, 0x100000, URZ ;  /* 0x0010000004048890 */ /* 0x000fc8000fffe13f */
[----:B------:R-:W-:Y:S02]  /*04d0*/  @!UP0 USHF.L.U32 UR5, UR4, 0xb, URZ ;  /* 0x0000000b04058899 */ /* 0x000fe4000800063f */
[----:B------:R-:W-:Y:S01]  /*04e0*/  @!UP0 USHF.L.U32 UR4, UR4, 0x1, URZ ;  /* 0x0000000104048899 */ /* 0x000fe2000800063f */
[----:B------:R-:W1:Y:S01]  /*04f0*/  @!UP0 S2UR UR7, SR_CgaCtaId ;  /* 0x00000000000789c3 */ /* 0x000e620000008800 */
[----:B-----5:R-:W-:-:S04]  /*0500*/  @P4 IMAD.WIDE.U32 R6, R2, R7, R4 ;  /* 0x0000000702064225 */ /* 0x020fc800078e0004 */
[----:B------:R-:W-:Y:S02]  /*0510*/  @P4 IMAD.MOV.U32 R10, RZ, RZ, R6 ;  /* 0x000000ffff0a4224 */ /* 0x000fe400078e0006 */
[----:B------:R-:W-:Y:S02]  /*0520*/  @P4 IMAD.IADD R14, R7, 0x1, R13 ;  /* 0x00000001070e4824 */ /* 0x000fe400078e020d */
[----:B0-----:R-:W-:-:S04]  /*0530*/  @!P4 IMAD.WIDE.U32 R4, R9, R11, R2 ;  /* 0x0000000b0904c225 */ /* 0x001fc800078e0002 */
[----:B------:R-:W-:Y:S02]  /*0540*/  @!P4 IMAD.MOV.U32 R10, RZ, RZ, R4 ;  /* 0x000000ffff0ac224 */ /* 0x000fe400078e0004 */
[----:B------:R-:W-:Y:S01]  /*0550*/  @!P4 IMAD.MOV.U32 R14, RZ, RZ, R5 ;  /* 0x000000ffff0ec224 */ /* 0x000fe200078e0005 */
[----:B-1----:R-:W-:Y:S02]  /*0560*/  @!UP0 ULEA UR6, UR7, UR6, 0x18 ;  /* 0x0000000607068291 */ /* 0x002fe4000f8ec03f */
[----:B------:R0:W-:Y:S01]  /*0570*/  STL [R1+0x454], R10 ;  /* 0x0004540a01007387 */ /* 0x0001e20000100800 */
[----:B------:R-:W-:-:S03]  /*0580*/  VOTEU.ALL UP0, P0 ;  /* 0x00000000003f7886 */ /* 0x000fc60000000000 */
[----:B------:R0:W-:Y:S04]  /*0590*/  STL [R1+0x450], R14 ;  /* 0x0004500e01007387 */ /* 0x0001e80000100800 */
[----:B------:R-:W1:Y:S02]  /*05a0*/  FENCE.VIEW.ASYNC.S ;  /* 0x00000000000073c6 */ /* 0x000e640000000000 */
[----:B-1----:R0:W2:Y:S01]  /*05b0*/  @!UP0 SYNCS.EXCH.64 URZ, [UR6+0x40], UR4 ;  /* 0x00004004063f85b2 */ /* 0x0020a20008000100 */
[----:B------:R0:W2:Y:S01]  /*05c0*/  @!UP1 SYNCS.EXCH.64 URZ, [UR6+0x48], UR4 ;  /* 0x00004804063f95b2 */ /* 0x0000a20008000100 */
[----:B------:R-:W-:Y:S01]  /*05d0*/  NOP ;  /* 0x0000000000007918 */ /* 0x000fe20000000000 */
[----:B--234-:R-:W-:Y:S06]  /*05e0*/  BAR.SYNC.DEFER_BLOCKING 0x0 ;  /* 0x0000000000007b1d */ /* 0x01cfec0000010000 */
[----:B0-----:R-:W-:Y:S05]  /*05f0*/  @!P1 BRA `(.L_x_3) ;  /* 0x0000027c00089947 */ /* 0x001fea0003800000 */
[----:B------:R-:W-:-:S06]  /*0600*/  UISETP.GT.U32.AND UP0, UPT, UR10, 0x1, UPT ;  /* 0x000000010a00788c */ /* 0x000fcc000bf04070 */
[----:B------:R-:W-:-:S13]  /*0610*/  PLOP3.LUT P0, PT, PT, PT, UP0, 0x80, 0x0 ;  /* 0x000000000000781c */ /* 0x000fda0003f0f008 */
[----:B------:R-:W-:Y:S05]  /*0620*/  @P0 EXIT ;  /* 0x000000000000094d */ /* 0x000fea0003800000 */
[----:B------:R-:W-:Y:S01]  /*0630*/  IMAD.MOV.U32 R5, RZ, RZ, -0x1 ;  /* 0xffffffffff057424 */ /* 0x000fe200078e00ff */
[----:B------:R-:W-:Y:S01]  /*0640*/  ULDC.64 UR4, c[0x0][0x650] ;  /* 0x0001940000047ab9 */ /* 0x000fe20000000a00 */
[----:B------:R-:W-:Y:S01]  /*0650*/  IMAD.MOV.U32 R4, RZ, RZ, -0x1 ;  /* 0xffffffffff047424 */ /* 0x000fe200078e00ff */
[----:B------:R-:W-:Y:S01]  /*0660*/  ISETP.GE.U32.AND P0, PT, R10, UR4, PT ;  /* 0x000000040a007c0c */ /* 0x000fe2000bf06070 */
[----:B------:R-:W-:Y:S01]  /*0670*/  UMOV UR9, 0xffffffff ;  /* 0xffffffff00097882 */ /* 0x000fe20000000000 */
[----:B------:R0:W-:Y:S01]  /*0680*/  STL [R1+0x45c], R5 ;  /* 0x00045c0501007387 */ /* 0x0001e20000100800 */
[----:B------:R-:W-:Y:S02]  /*0690*/  PRMT R0, RZ, 0x7610, R0 ;  /* 0x00007610ff007816 */ /* 0x000fe40000000000 */
[----:B------:R-:W-:Y:S01]  /*06a0*/  ISETP.GE.U32.AND.EX P0, PT, R14, UR5, PT, P0 ;  /* 0x000000050e007c0c */ /* 0x000fe2000bf06100 */
[----:B------:R0:W-:-:S12]  /*06b0*/  STL [R1+0x458], R4 ;  /* 0x0004580401007387 */ /* 0x0001d80000100800 */
[----:B0-----:R-:W-:Y:S05]  /*06c0*/  @P0 BRA `(.L_x_4) ;  /* 0x00000004006c0947 */ /* 0x001fea0003800000 */
[----:B------:R-:W-:Y:S01]  /*06d0*/  ULDC.64 UR14, c[0x0][0x628] ;  /* 0x00018a00000e7ab9 */ /* 0x000fe20000000a00 */
[----:B------:R-:W0:Y:S01]  /*06e0*/  LDC.64 R12, c[0x0][0x620] ;  /* 0x00018800ff0c7b82 */ /* 0x000e220000000a00 */
[----:B------:R-:W-:Y:S01]  /*06f0*/  ISETP.NE.U32.AND P0, PT, RZ, UR14, PT ;  /* 0x0000000eff007c0c */ /* 0x000fe2000bf05070 */
[----:B------:R-:W-:Y:S01]  /*0700*/  ULDC UR11, c[0x0][0x630] ;  /* 0x00018c00000b7ab9 */ /* 0x000fe20000000800 */
[----:B------:R-:W-:Y:S02]  /*0710*/  R2UR UR4, R10 ;  /* 0x000000000a0472ca */ /* 0x000fe400000e0000 */
[----:B------:R-:W-:Y:S02]  /*0720*/  ISETP.NE.AND.EX P0, PT, RZ, UR15, PT, P0 ;  /* 0x0000000fff007c0c */ /* 0x000fe4000bf05300 */
[----:B------:R-:W-:-:S11]  /*0730*/  R2UR UR5, R14 ;  /* 0x000000000e0572ca */ /* 0x000fd600000e0000 */
[----:B------:R-:W-:Y:S05]  /*0740*/  @!P0 BRA `(.L_x_5) ;  /* 0x0000000000308947 */ /* 0x000fea0003800000 */
[----:B------:R-:W-:Y:S01]  /*0750*/  R2UR UR4, R10 ;  /* 0x000000000a0472ca */ /* 0x000fe200000e0000 */
[----:B------:R-:W-:Y:S01]  /*0760*/  ULDC UR8, c[0x0][0x634] ;  /* 0x00018d0000087ab9 */ /* 0x000fe20000000800 */
[----:B------:R-:W-:-:S11]  /*0770*/  R2UR UR10, R14 ;  /* 0x000000000e0a72ca */ /* 0x000fd600000e0000 */
[----:B------:R-:W-:-:S04]  /*0780*/  UIADD3 UR8, UP0, UR4, UR8, URZ ;  /* 0x0000000804087290 */ /* 0x000fc8000ff1e03f */
[----:B------:R-:W-:-:S04]  /*0790*/  UIADD3.X UR10, URZ, UR10, URZ, UP0, !UPT ;  /* 0x0000000a3f0a7290 */ /* 0x000fc800087fe43f */
[----:B------:R-:W-:-:S04]  /*07a0*/  UIMAD.WIDE.U32 UR4, UR10, UR14, URZ ;  /* 0x0000000e0a0472a5 */ /* 0x000fc8000f8e003f */
[----:B------:R-:W-:Y:S02]  /*07b0*/  UIMAD.WIDE.U32 UR6, UP0, UR8, UR15, UR4 ;  /* 0x0000000f080672a5 */ /* 0x000fe4000f800004 */
[----:B------:R-:W-:Y:S02]  /*07c0*/  UIMAD.WIDE.U32 UR4, UR8, UR14, URZ ;  /* 0x0000000e080472a5 */ /* 0x000fe4000f8e003f */
[----:B------:R-:W-:Y:S02]  /*07d0*/  UIADD3.X UR9, URZ, URZ, URZ, UP0, !UPT ;  /* 0x0000003f3f097290 */ /* 0x000fe400087fe43f */
[----:B------:R-:W-:Y:S01]  /*07e0*/  UIADD3 URZ, UP0, UR5, UR6, URZ ;  /* 0x00000006053f7290 */ /* 0x000fe2000ff1e03f */
[----:B------:R-:W-:-:S03]  /*07f0*/  UMOV UR8, UR7 ;  /* 0x0000000700087c82 */ /* 0x000fc60008000000 */
[----:B------:R-:W-:-:S12]  /*0800*/  UIMAD.WIDE.U32.X UR4, UR10, UR15, UR8, UP0 ;  /* 0x0000000f0a0472a5 */ /* 0x000fd800080e0408 */
.L_x_5:
[----:B------:R-:W-:Y:S01]  /*0810*/  USHF.R.U64 UR9, UR4, UR11, UR5 ;  /* 0x0000000b04097299 */ /* 0x000fe20008001205 */
[----:B------:R-:W1:Y:S01]  /*0820*/  LDC R8, c[0x0][0x618] ;  /* 0x00018600ff087b82 */ /* 0x000e620000000800 */
[----:B------:R-:W-:Y:S01]  /*0830*/  USHF.R.U32.HI UR4, URZ, UR11, UR5 ;  /* 0x0000000b3f047299 */ /* 0x000fe20008011605 */
[----:B------:R-:W-:Y:S01]  /*0840*/  I2FP.F32.U32 R0, R2 ;  /* 0x0000000200007245 */ /* 0x000fe20000201000 */
[----:B------:R-:W-:Y:S01]  /*0850*/  IMAD.MOV.U32 R4, RZ, RZ, R10 ;  /* 0x000000ffff047224 */ /* 0x000fe200078e000a */
[----:B------:R-:W-:Y:S01]  /*0860*/  ULDC UR5, c[0x0][0x150] ;  /* 0x0000540000057ab9 */ /* 0x000fe20000000800 */
[----:B------:R-:W-:Y:S01]  /*0870*/  IADD3 R7, P0, RZ, -UR9, RZ ;  /* 0x80000009ff077c10 */ /* 0x000fe2000ff1e0ff */
[----:B------:R-:W-:Y:S02]  /*0880*/  IMAD.MOV.U32 R5, RZ, RZ, R14 ;  /* 0x000000ffff057224 */ /* 0x000fe400078e000e */
[----:B------:R-:W-:Y:S01]  /*0890*/  FMUL R0, R0, UR5 ;  /* 0x0000000500007c20 */ /* 0x000fe20008400000 */
[----:B------:R-:W2:Y:S01]  /*08a0*/  LDC.64 R20, c[0x0][0x640] ;  /* 0x00019000ff147b82 */ /* 0x000ea20000000a00 */
[----:B------:R-:W-:Y:S01]  /*08b0*/  IMAD.X R9, RZ, RZ, ~UR4, P0 ;  /* 0x80000004ff097e24 */ /* 0x000fe200080e06ff */
[----:B------:R-:W-:Y:S01]  /*08c0*/  ULDC UR4, c[0x0][0x154] ;  /* 0x0000550000047ab9 */ /* 0x000fe20000000800 */
[----:B0-----:R-:W-:-:S02]  /*08d0*/  IMAD.WIDE.U32 R4, R7, R12, R4 ;  /* 0x0000000c07047225 */ /* 0x001fc400078e0004 */
[----:B------:R-:W0:Y:S03]  /*08e0*/  F2I.U32.TRUNC.NTZ R0, R0 ;  /* 0x0000000000007305 */ /* 0x000e26000020f000 */
[----:B------:R-:W3:Y:S01]  /*08f0*/  LDC R3, c[0x0][0x144] ;  /* 0x00005100ff037b82 */ /* 0x000ee20000000800 */
[----:B------:R-:W-:-:S04]  /*0900*/  IMAD R6, R9, R12, RZ ;  /* 0x0000000c09067224 */ /* 0x000fc800078e02ff */
[----:B------:R-:W-:-:S03]  /*0910*/  IMAD R7, R7, R13, R6 ;  /* 0x0000000d07077224 */ /* 0x000fc600078e0206 */
[----:B------:R-:W4:Y:S01]  /*0920*/  LDC R10, c[0x0][0x608] ;  /* 0x00018200ff0a7b82 */ /* 0x000f220000000800 */
[----:B------:R-:W-:Y:S02]  /*0930*/  IMAD.IADD R5, R5, 0x1, R7 ;  /* 0x0000000105057824 */ /* 0x000fe400078e0207 */
[----:B------:R-:W-:Y:S02]  /*0940*/  IMAD.MOV.U32 R7, RZ, RZ, -0x1 ;  /* 0xffffffffff077424 */ /* 0x000fe400078e00ff */
[----:B0-----:R-:W-:Y:S01]  /*0950*/  IMAD.MOV R6, RZ, RZ, -R0 ;  /* 0x000000ffff067224 */ /* 0x001fe200078e0a00 */
[----:B-1----:R-:W-:Y:S02]  /*0960*/  SHF.R.U64 R14, R4, R8, R5 ;  /* 0x00000008040e7219 */ /* 0x002fe40000001205 */
[----:B------:R-:W0:Y:S01]  /*0970*/  LDC R18, c[0x0][0x658] ;  /* 0x00019600ff127b82 */ /* 0x000e220000000800 */
[----:B------:R-:W-:Y:S02]  /*0980*/  I2FP.F32.U32 R4, R11 ;  /* 0x0000000b00047245 */ /* 0x000fe40000201000 */
[----:B--2---:R-:W-:-:S02]  /*0990*/  ISETP.NE.U32.AND P0, PT, R20, RZ, PT ;  /* 0x000000ff1400720c */ /* 0x004fc40003f05070 */
[----:B------:R-:W-:Y:S01]  /*09a0*/  SHF.R.U32.HI R5, RZ, R8, R5 ;  /* 0x00000008ff057219 */ /* 0x000fe20000011605 */
[----:B------:R-:W-:Y:S01]  /*09b0*/  FMUL R4, R4, UR4 ;  /* 0x0000000404047c20 */ /* 0x000fe20008400000 */
[----:B------:R-:W-:Y:S01]  /*09c0*/  ISETP.NE.AND.EX P0, PT, R21, RZ, PT, P0 ;  /* 0x000000ff1500720c */ /* 0x000fe20003f05300 */
[----:B------:R-:W1:Y:S01]  /*09d0*/  LDC R12, c[0x0][0x148] ;  /* 0x00005200ff0c7b82 */ /* 0x000e620000000800 */
[----:B---3--:R-:W-:-:S07]  /*09e0*/  IMAD R0, R3, R6, R2 ;  /* 0x0000000603007224 */ /* 0x008fce00078e0202 */
[----:B------:R-:W2:Y:S01]  /*09f0*/  LDC R16, c[0x0][0x600] ;  /* 0x00018000ff107b82 */ /* 0x000ea20000000800 */
[-CC-:B----4-:R-:W-:Y:S02]  /*0a00*/  SHF.R.U64 R22, R14, R10.reuse, R5.reuse ;  /* 0x0000000a0e167219 */ /* 0x190fe40000001205 */
[----:B------:R-:W-:Y:S01]  /*0a10*/  SHF.R.U32.HI R3, RZ, R10, R5 ;  /* 0x0000000aff037219 */ /* 0x000fe20000011605 */
[----:B------:R-:W-:Y:S01]  /*0a20*/  IMAD.MOV.U32 R5, RZ, RZ, 0x1 ;  /* 0x00000001ff057424 */ /* 0x000fe200078e00ff */
[----:B------:R3:W4:Y:S03]  /*0a30*/  F2I.U32.TRUNC.NTZ R10, R4 ;  /* 0x00000004000a7305 */ /* 0x000726000020f000 */
[----:B------:R-:W1:Y:S01]  /*0a40*/  LDC R15, c[0x0][0x648] ;  /* 0x00019200ff0f7b82 */ /* 0x000e620000000800 */
[-C--:B0-----:R-:W-:Y:S02]  /*0a50*/  SHF.L.U32 R2, R7, R18.reuse, RZ ;  /* 0x0000001207027219 */ /* 0x081fe400000006ff */
[----:B------:R-:W-:-:S02]  /*0a60*/  SHF.R.U64 R24, R22, R18, R3 ;  /* 0x0000001216187219 */ /* 0x000fc40000001203 */
[----:B------:R-:W-:Y:S02]  /*0a70*/  LOP3.LUT R9, RZ, R2, RZ, 0x33, !PT ;  /* 0x00000002ff097212 */ /* 0x000fe400078e33ff */
[-C--:B------:R-:W-:Y:S01]  /*0a80*/  SHF.R.U32.HI R3, RZ, R18.reuse, R3 ;  /* 0x00000012ff037219 */ /* 0x080fe20000011603 */
[----:B------:R-:W0:Y:S01]  /*0a90*/  LDC R17, c[0x0][0x638] ;  /* 0x00018e00ff117b82 */ /* 0x000e220000000800 */
[----:B------:R-:W-:Y:S01]  /*0aa0*/  SHF.L.U32 R8, R5, R18, RZ ;  /* 0x0000001205087219 */ /* 0x000fe200000006ff */
[----:B------:R-:W-:-:S06]  /*0ab0*/  IMAD.MOV.U32 R2, RZ, RZ, R24 ;  /* 0x000000ffff027224 */ /* 0x000fcc00078e0018 */
[----:B------:R-:W0:Y:S01]  /*0ac0*/  LDC R19, c[0x0][0x610] ;  /* 0x00018400ff137b82 */ /* 0x000e220000000800 */
[----:B---34-:R-:W-:Y:S05]  /*0ad0*/  @!P0 BRA `(.L_x_6) ;  /* 0x0000000000288947 */ /* 0x018fea0003800000 */
[----:B------:R-:W3:Y:S02]  /*0ae0*/  LDC R7, c[0x0][0x64c] ;  /* 0x00019300ff077b82 */ /* 0x000ee40000000800 */
[----:B---3--:R-:W-:-:S05]  /*0af0*/  IADD3 R7, P0, R24, R7, RZ ;  /* 0x0000000718077210 */ /* 0x008fca0007f1e0ff */
[----:B------:R-:W-:-:S04]  /*0b00*/  IMAD.X R13, RZ, RZ, R3, P0 ;  /* 0x000000ffff0d7224 */ /* 0x000fc800000e0603 */
[----:B------:R-:W-:-:S04]  /*0b10*/  IMAD.WIDE.U32 R2, R13, R20, RZ ;  /* 0x000000140d027225 */ /* 0x000fc800078e00ff */
[----:B------:R-:W-:-:S04]  /*0b20*/  IMAD.WIDE.U32 R4, P0, R7, R21, R2 ;  /* 0x0000001507047225 */ /* 0x000fc80007800002 */
[----:B------:R-:W-:-:S04]  /*0b30*/  IMAD.WIDE.U32 R2, R7, R20, RZ ;  /* 0x0000001407027225 */ /* 0x000fc800078e00ff */
[----:B------:R-:W-:Y:S01]  /*0b40*/  IMAD.X R7, RZ, RZ, RZ, P0 ;  /* 0x000000ffff077224 */ /* 0x000fe200000e06ff */
[----:B------:R-:W-:Y:S01]  /*0b50*/  IADD3 RZ, P0, R3, R4, RZ ;  /* 0x0000000403ff7210 */ /* 0x000fe20007f1e0ff */
[----:B------:R-:W-:-:S04]  /*0b60*/  IMAD.MOV.U32 R6, RZ, RZ, R5 ;  /* 0x000000ffff067224 */ /* 0x000fc800078e0005 */
[----:B------:R-:W-:-:S08]  /*0b70*/  IMAD.WIDE.U32.X R2, R13, R21, R6, P0 ;  /* 0x000000150d027225 */ /* 0x000fd000000e0406 */
.L_x_6:
[----:B-1----:R-:W-:Y:S01]  /*0b80*/  SHF.R.U64 R2, R2, R15, R3 ;  /* 0x0000000f02027219 */ /* 0x002fe20000001203 */
[----:B--2---:R-:W-:Y:S01]  /*0b90*/  VIADD R3, R16, 0xffffffff ;  /* 0xffffffff10037836 */ /* 0x004fe20000000000 */
[----:B------:R-:W-:Y:S01]  /*0ba0*/  LOP3.LUT R9, R22, R9, RZ, 0xc0, !PT ;  /* 0x0000000916097212 */ /* 0x000fe200078ec0ff */
[----:B------:R-:W-:Y:S02]  /*0bb0*/  IMAD.MOV R10, RZ, RZ, -R10 ;  /* 0x000000ffff0a7224 */ /* 0x000fe400078e0a0a */
[----:B------:R-:W-:Y:S01]  /*0bc0*/  IMAD.MOV R4, RZ, RZ, -R2 ;  /* 0x000000ffff047224 */ /* 0x000fe200078e0a02 */
[----:B------:R-:W-:Y:S01]  /*0bd0*/  LOP3.LUT R14, R14, R3, RZ, 0xc0, !PT ;  /* 0x000000030e0e7212 */ /* 0x000fe200078ec0ff */
[----:B------:R-:W-:Y:S02]  /*0be0*/  @P4 IMAD R0, R12, R10, R11 ;  /* 0x0000000a0c004224 */ /* 0x000fe400078e020b */
[----:B------:R-:W-:Y:S02]  /*0bf0*/  IMAD R9, R8, R2, R9 ;  /* 0x0000000208097224 */ /* 0x000fe400078e0209 */
[----:B0-----:R-:W-:-:S02]  /*0c00*/  IMAD R3, R4, R17, R24 ;  /* 0x0000001104037224 */ /* 0x001fc400078e0218 */
[----:B------:R-:W-:Y:S02]  /*0c10*/  IMAD R2, R9, R19, R0 ;  /* 0x0000001309027224 */ /* 0x000fe400078e0200 */
[----:B------:R-:W-:Y:S02]  /*0c20*/  IMAD R3, R3, R16, R14 ;  /* 0x0000001003037224 */ /* 0x000fe400078e020e */
[----:B------:R-:W-:-:S03]  /*0c30*/  IMAD.MOV.U32 R0, RZ, RZ, 0x1 ;  /* 0x00000001ff007424 */ /* 0x000fc600078e00ff */
[----:B------:R-:W-:Y:S02]  /*0c40*/  SEL R4, R3, R2, !P4 ;  /* 0x0000000203047207 */ /* 0x000fe40006000000 */
[----:B------:R-:W-:-:S03]  /*0c50*/  SEL R2, R2, R3, !P4 ;  /* 0x0000000302027207 */ /* 0x000fc60006000000 */
[----:B------:R0:W-:Y:S04]  /*0c60*/  STL [R1+0x458], R4 ;  /* 0x0004580401007387 */ /* 0x0001e80000100800 */
[----:B------:R0:W-:Y:S02]  /*0c70*/  STL [R1+0x45c], R2 ;  /* 0x00045c0201007387 */ /* 0x0001e40000100800 */
.L_x_4:
[----:B------:R-:W-:-:S08]  /*0c80*/  NOP ;  /* 0x0000000000007918 */ /* 0x000fd00000000000 */
[----:B------:R-:W1:Y:S02]  /*0c90*/  USETMAXREG.TRY_ALLOC.CTAPOOL UP0, 0xf0 ;  /* 0x000000f0000079c8 */ /* 0x000e640008000600 */
[----:B-1----:R-:W-:-:S13]  /*0ca0*/  PLOP3.LUT P0, PT, PT, PT, UP0, 0x80, 0x0 ;  /* 0x000000000000781c */ /* 0x002fda0003f0f008 */
[----:B------:R-:W-:Y:S05]  /*0cb0*/  @!P0 BRA `(.L_x_4) ;  /* 0xfffffffc00f08947 */ /* 0x000fea000383ffff */
[----:B------:R-:W-:Y:S01]  /*0cc0*/  ULDC.64 UR4, c[0x0][0x598] ;  /* 0x0001660000047ab9 */ /* 0x000fe20000000a00 */
[----:B------:R-:W-:Y:S01]  /*0cd0*/  ULDC.64 UR14, c[0x0][0x208] ;  /* 0x00008200000e7ab9 */ /* 0x000fe20000000a00 */
[----:B------:R-:W-:-:S04]  /*0ce0*/  ISETP.NE.U32.AND P0, PT, RZ, UR4, PT ;  /* 0x00000004ff007c0c */ /* 0x000fc8000bf05070 */
[----:B------:R-:W-:-:S13]  /*0cf0*/  ISETP.NE.AND.EX P0, PT, RZ, UR5, PT, P0 ;  /* 0x00000005ff007c0c */ /* 0x000fda000bf05300 */
[----:B------:R-:W-:Y:S05]  /*0d00*/  @!P0 BRA `(.L_x_7) ;  /* 0x0000000000208947 */ /* 0x000fea0003800000 */
[----:B0-----:R-:W0:Y:S02]  /*0d10*/  LDC.64 R2, c[0x0][0x598] ;  /* 0x00016600ff027b82 */ /* 0x001e240000000a00 */
[----:B0-----:R-:W2:Y:S02]  /*0d20*/  LDG.E.64 R2, desc[UR14][R2.64] ;  /* 0x0000000e02027981 */ /* 0x001ea4000c1e1b00 */
[----:B--2---:R-:W-:-:S04]  /*0d30*/  ISETP.NE.U32.AND P0, PT, R2, RZ, PT ;  /* 0x000000ff0200720c */ /* 0x004fc80003f05070 */
[----:B------:R-:W-:-:S13]  /*0d40*/  ISETP.NE.AND.EX P0, PT, R3, RZ, PT, P0 ;  /* 0x000000ff0300720c */ /* 0x000fda0003f05300 */
[----:B------:R-:W-:Y:S05]  /*0d50*/  @!P0 BRA `(.L_x_7) ;  /* 0x00000000000c8947 */ /* 0x000fea0003800000 */
[----:B------:R-:W2:Y:S02]  /*0d60*/  LD.E R2, desc[UR14][R2.64] ;  /* 0x0000000e02027980 */ /* 0x000ea4000c101900 */
[----:B--2---:R-:W-:Y:S01]  /*0d70*/  R2UR UR20, R2 ;  /* 0x00000000021472ca */ /* 0x004fe200000e0000 */
[----:B------:R-:W-:-:S14]  /*0d80*/  BRA `(.L_x_8) ;  /* 0x0000000000247947 */ /* 0x000fdc0003800000 */
.L_x_7:
[----:B------:R-:W-:Y:S02]  /*0d90*/  ULDC.64 UR4, c[0x0][0x588] ;  /* 0x0001620000047ab9 */ /* 0x000fe40000000a00 */
[----:B------:R-:W-:-:S04]  /*0da0*/  ISETP.NE.U32.AND P0, PT, RZ, UR4, PT ;  /* 0x00000004ff007c0c */ /* 0x000fc8000bf05070 */
[----:B------:R-:W-:-:S13]  /*0db0*/  ISETP.NE.AND.EX P0, PT, RZ, UR5, PT, P0 ;  /* 0x00000005ff007c0c */ /* 0x000fda000bf05300 */
[----:B------:R-:W-:Y:S05]  /*0dc0*/  @!P0 BRA `(.L_x_9) ;  /* 0x0000000000108947 */ /* 0x000fea0003800000 */
[----:B0-----:R-:W0:Y:S02]  /*0dd0*/  LDC.64 R2, c[0x0][0x588] ;  /* 0x00016200ff027b82 */ /* 0x001e240000000a00 */
[----:B0-----:R-:W2:Y:S02]  /*0de0*/  LDG.E R2, desc[UR14][R2.64] ;  /* 0x0000000e02027981 */ /* 0x001ea4000c1e1900 */
[----:B--2---:R-:W-:Y:S01]  /*0df0*/  R2UR UR20, R2 ;  /* 0x00000000021472ca */ /* 0x004fe200000e0000 */
[----:B------:R-:W-:-:S14]  /*0e00*/  BRA `(.L_x_8) ;  /* 0x0000000000047947 */ /* 0x000fdc0003800000 */
.L_x_9:
[----:B------:R-:W-:-:S05]  /*0e10*/  ULDC UR20, c[0x0][0x580] ;  /* 0x0001600000147ab9 */ /* 0x000fca0000000800 */
.L_x_8:
[----:B------:R-:W-:Y:S02]  /*0e20*/  ULDC.64 UR4, c[0x0][0x5a0] ;  /* 0x0001680000047ab9 */ /* 0x000fe40000000a00 */
        /* <DEDUP_REMOVED lines=11> */
.L_x_10:
        /* <DEDUP_REMOVED lines=8> */
.L_x_12:
[----:B------:R-:W-:-:S05]  /*0f60*/  ULDC UR21, c[0x0][0x584] ;  /* 0x0001610000157ab9 */ /* 0x000fca0000000800 */
.L_x_11:
[----:B------:R-:W-:-:S13]  /*0f70*/  LOP3.LUT P0, RZ, R0, 0xff, RZ, 0xc0, !PT ;  /* 0x000000ff00ff7812 */ /* 0x000fda000780c0ff */
[----:B------:R-:W-:Y:S05]  /*0f80*/  @!P0 EXIT ;  /* 0x000000000000894d */ /* 0x000fea0003800000 */
[----:B------:R-:W-:Y:S01]  /*0f90*/  ULDC UR4, c[0x0][0x28c] ;  /* 0x0000a30000047ab9 */ /* 0x000fe20000000800 */
[----:B------:R-:W-:Y:S02]  /*0fa0*/  ULOP3.LUT UR22, UR13, 0x1, URZ, 0xfc, !UPT ;  /* 0x000000010d167892 */ /* 0x000fe4000f8efc3f */
[----:B------:R-:W-:-:S04]  /*0fb0*/  UIADD3 UR4, UR4, 0x7f, URZ ;  /* 0x0000007f04047890 */ /* 0x000fc8000fffe03f */
[----:B------:R-:W-:-:S04]  /*0fc0*/  USHF.R.S32.HI UR5, URZ, 0x1f, UR4 ;  /* 0x0000001f3f057899 */ /* 0x000fc80008011404 */
[----:B------:R-:W-:-:S03]  /*0fd0*/  ULEA.HI UR5, UR5, UR4, URZ, 0x7 ;  /* 0x0000000405057291 */ /* 0x000fc6000f8f383f */
[----:B------:R-:W-:Y:S01]  /*0fe0*/  UMOV UR4, URZ ;  /* 0x0000003f00047c82 */ /* 0x000fe20008000000 */
[----:B------:R-:W-:-:S03]  /*0ff0*/  USHF.R.S32.HI UR10, URZ, 0x7, UR5 ;  /* 0x000000073f0a7899 */ /* 0x000fc60008011405 */
[----:B------:R-:W-:-:S09]  /*1000*/  UMOV UR5, URZ ;  /* 0x0000003f00057c82 */ /* 0x000fd20008000000 */
.L_x_549:
[----:B------:R-:W-:Y:S01]  /*1010*/  STL [R1+0x44c], RZ ;  /* 0x00044cff01007387 */ /* 0x000fe20000100800 */
[----:B-1----:R-:W1:Y:S01]  /*1020*/  S2UR UR18, SR_CgaCtaId ;  /* 0x00000000001279c3 */ /* 0x002e620000008800 */
[----:B------:R-:W-:Y:S01]  /*1030*/  UMOV UR17, 0x400 ;  /* 0x0000040000117882 */ /* 0x000fe20000000000 */
[----:B------:R-:W-:Y:S01]  /*1040*/  UMOV UR6, URZ ;  /* 0x0000003f00067c82 */ /* 0x000fe20008000000 */
[----:B------:R-:W-:Y:S01]  /*1050*/  STL [R1+0x448], RZ ;  /* 0x000448ff01007387 */ /* 0x000fe20000100800 */
[----:B------:R-:W-:Y:S01]  /*1060*/  UMOV UR7, URZ ;  /* 0x0000003f00077c82 */ /* 0x000fe20008000000 */
[----:B------:R-:W-:Y:S01]  /*1070*/  UMOV UR8, URZ ;  /* 0x0000003f00087c82 */ /* 0x000fe20008000000 */
[----:B------:R-:W-:Y:S01]  /*1080*/  UMOV UR23, UR5 ;  /* 0x0000000500177c82 */ /* 0x000fe20008000000 */
[----:B------:R-:W-:Y:S01]  /*1090*/  STL [R1+0x444], RZ ;  /* 0x000444ff01007387 */ /* 0x000fe20000100800 */
[----:B0-----:R-:W0:Y:S01]  /*10a0*/  LDC R2, c[0x0][0x28c] ;  /* 0x0000a300ff027b82 */ /* 0x001e220000000800 */
[----:B------:R-:W-:Y:S01]  /*10b0*/  UMOV UR24, UR4 ;  /* 0x0000000400187c82 */ /* 0x000fe20008000000 */
[----:B------:R-:W-:Y:S01]  /*10c0*/  CS2R R236, SRZ ;  /* 0x0000000000ec7805 */ /* 0x000fe2000001ff00 */
[----:B------:R-:W-:Y:S01]  /*10d0*/  STL [R1+0x440], RZ ;  /* 0x000440ff01007387 */ /* 0x000fe20000100800 */
[----:B------:R-:W-:-:S02]  /*10e0*/  CS2R R234, SRZ ;  /* 0x0000000000ea7805 */ /* 0x000fc4000001ff00 */
[----:B------:R-:W-:Y:S02]  /*10f0*/  CS2R R232, SRZ ;  /* 0x0000000000e87805 */ /* 0x000fe4000001ff00 */
[----:B------:R-:W-:Y:S01]  /*1100*/  CS2R R230, SRZ ;  /* 0x0000000000e67805 */ /* 0x000fe2000001ff00 */
[----:B------:R-:W-:Y:S01]  /*1110*/  STL [R1+0x43c], RZ ;  /* 0x00043cff01007387 */ /* 0x000fe20000100800 */
[----:B------:R-:W-:Y:S02]  /*1120*/  CS2R R228, SRZ ;  /* 0x0000000000e47805 */ /* 0x000fe4000001ff00 */
[----:B------:R-:W-:Y:S02]  /*1130*/  CS2R R226, SRZ ;  /* 0x0000000000e27805 */ /* 0x000fe4000001ff00 */
        /* <DEDUP_REMOVED lines=14> */
[----:B0-----:R-:W-:Y:S02]  /*1220*/  ISETP.GE.AND P0, PT, R2, 0x1, PT ;  /* 0x000000010200780c */ /* 0x001fe40003f06270 */
        /* <DEDUP_REMOVED lines=49> */
[----:B--2---:R-:W-:Y:S01]  /*1540*/  CS2R R2, SRZ ;  /* 0x0000000000027805 */ /* 0x004fe2000001ff00 */
        /* <DEDUP_REMOVED lines=85> */
[----:B------:R-:W-:-:S03]  /*1aa0*/  CS2R R150, SRZ ;  /* 0x0000000000967805 */ /* 0x000fc6000001ff00 */
[----:B------:R-:W-:Y:S04]  /*1ab0*/  STL [R1+0x3a0], RZ ;  /* 0x0003a0ff01007387 */ /* 0x000fe80000100800 */
        /* <DEDUP_REMOVED lines=104> */
[----:B------:R-:W-:Y:S04]  /*2140*/  STL [R1], RZ ;  /* 0x000000ff01007387 */ /* 0x000fe80000100800 */
        /* <DEDUP_REMOVED lines=39> */
[----:B------:R-:W-:Y:S01]  /*23c0*/  STL [R1+0xa0], RZ ;  /* 0x0000a0ff01007387 */ /* 0x000fe20000100800 */
[----:B------:R-:W0:Y:S03]  /*23d0*/  S2R R0, SR_TID.X ;  /* 0x0000000000007919 */ /* 0x000e260000002100 */
        /* <DEDUP_REMOVED lines=8> */
[----:B0-----:R-:W-:-:S03]  /*2460*/  LOP3.LUT R0, R0, 0x80, RZ, 0xc0, !PT ;  /* 0x0000008000007812 */ /* 0x001fc600078ec0ff */
[----:B------:R-:W-:Y:S01]  /*2470*/  STL [R1+0xc4], RZ ;  /* 0x0000c4ff01007387 */ /* 0x000fe20000100800 */
[----:B------:R-:W-:-:S03]  /*2480*/  SHF.R.U32.HI R0, RZ, 0x7, R0 ;  /* 0x00000007ff007819 */ /* 0x000fc60000011600 */
        /* <DEDUP_REMOVED lines=33> */
[----:B------:R-:W0:Y:S04]  /*26a0*/  SHFL.IDX PT, R0, R0, RZ, 0x1f ;  /* 0x00001fff00007589 */ /* 0x000e2800000e0000 */
[----:B------:R2:W-:Y:S04]  /*26b0*/  STL [R1+0x14c], RZ ;  /* 0x00014cff01007387 */ /* 0x0005e80000100800 */
[----:B------:R2:W-:Y:S04]  /*26c0*/  STL [R1+0x150], RZ ;  /* 0x000150ff01007387 */ /* 0x0005e80000100800 */
[----:B------:R2:W-:Y:S04]  /*26d0*/  STL [R1+0x154], RZ ;  /* 0x000154ff01007387 */ /* 0x0005e80000100800 */
[----:B------:R2:W-:Y:S04]  /*26e0*/  STL [R1+0x158], RZ ;  /* 0x000158ff01007387 */ /* 0x0005e80000100800 */
[----:B------:R2:W-:Y:S04]  /*26f0*/  STL [R1+0x15c], RZ ;  /* 0x00015cff01007387 */ /* 0x0005e80000100800 */
[----:B------:R2:W-:Y:S01]  /*2700*/  STL [R1+0x160], RZ ;  /* 0x000160ff01007387 */ /* 0x0005e20000100800 */
[----:B0-----:R-:W-:-:S03]  /*2710*/  R2UR UR11, R0 ;  /* 0x00000000000b72ca */ /* 0x001fc600000e0000 */
[----:B------:R2:W-:Y:S04]  /*2720*/  STL [R1+0x164], RZ ;  /* 0x000164ff01007387 */ /* 0x0005e80000100800 */
[----:B------:R2:W-:Y:S04]  /*2730*/  STL [R1+0x168], RZ ;  /* 0x000168ff01007387 */ /* 0x0005e80000100800 */
[----:B------:R2:W-:Y:S02]  /*2740*/  STL [R1+0x16c], RZ ;  /* 0x00016cff01007387 */ /* 0x0005e40000100800 */
[----:B------:R-:W-:-:S02]  /*2750*/  ULEA.HI UR12, UR11, UR11, URZ, 0x1 ;  /* 0x0000000b0b0c7291 */ /* 0x000fc4000f8f083f */
[----:B------:R2:W-:Y:S02]  /*2760*/  STL [R1+0x170], RZ ;  /* 0x000170ff01007387 */ /* 0x0005e40000100800 */
[----:B------:R-:W-:Y:S02]  /*2770*/  ULOP3.LUT UR16, UR12, 0x7fffe, URZ, 0xc0, !UPT ;  /* 0x0007fffe0c107892 */ /* 0x000fe4000f8ec03f */
[----:B------:R2:W-:Y:S01]  /*2780*/  STL [R1+0x174], RZ ;  /* 0x000174ff01007387 */ /* 0x0005e20000100800 */
[----:B-1----:R-:W-:Y:S02]  /*2790*/  ULEA UR12, UR18, UR17, 0x18 ;  /* 0x00000011120c7291 */ /* 0x002fe4000f8ec03f */
[----:B------:R-:W-:Y:S01]  /*27a0*/  UIADD3 UR16, UR11, -UR16, URZ ;  /* 0x800000100b107290 */ /* 0x000fe2000fffe03f */
[----:B------:R2:W-:Y:S03]  /*27b0*/  STL [R1+0x178], RZ ;  /* 0x000178ff01007387 */ /* 0x0005e60000100800 */
[----:B------:R-:W-:Y:S01]  /*27c0*/  ULEA UR16, UR16, UR12, 0xd ;  /* 0x0000000c10107291 */ /* 0x000fe2000f8e683f */
[----:B------:R2:W-:Y:S03]  /*27d0*/  STL [R1+0x17c], RZ ;  /* 0x00017cff01007387 */ /* 0x0005e60000100800 */
[----:B------:R-:W-:Y:S01]  /*27e0*/  UIADD3 UR16, UR16, 0x100, URZ ;  /* 0x0000010010107890 */ /* 0x000fe2000fffe03f */
[----:B------:R2:W-:Y:S03]  /*27f0*/  STL [R1+0x180], RZ ;  /* 0x000180ff01007387 */ /* 0x0005e60000100800 */
[----:B------:R-:W-:Y:S01]  /*2800*/  USHF.R.U32.HI UR11, URZ, 0x4, UR16 ;  /* 0x000000043f0b7899 */ /* 0x000fe20008011610 */
[----:B------:R2:W-:Y:S03]  /*2810*/  STL [R1+0x184], RZ ;  /* 0x000184ff01007387 */ /* 0x0005e60000100800 */
[----:B------:R-:W-:Y:S01]  /*2820*/  ULOP3.LUT UR11, UR11, 0x3fff, URZ, 0xc0, !UPT ;  /* 0x00003fff0b0b7892 */ /* 0x000fe2000f8ec03f */
[----:B------:R2:W-:Y:S04]  /*2830*/  STL [R1+0x188], RZ ;  /* 0x000188ff01007387 */ /* 0x0005e80000100800 */
        /* <DEDUP_REMOVED lines=28> */
[----:B------:R2:W-:Y:S01]  /*2a00*/  STL [R1+0x1fc], RZ ;  /* 0x0001fcff01007387 */ /* 0x0005e20000100800 */
[----:B------:R-:W-:Y:S05]  /*2a10*/  @!P0 BRA `(.L_x_13) ;  /* 0x0000006000a88947 */ /* 0x000fea0003800000 */
[----:B------:R-:W-:-:S06]  /*2a20*/  UISETP.NE.AND UP0, UPT, UR22, 0x3, UPT ;  /* 0x000000031600788c */ /* 0x000fcc000bf05270 */
[----:B------:R-:W-:-:S13]  /*2a30*/  PLOP3.LUT P1, PT, PT, PT, UP0, 0x80, 0x0 ;  /* 0x000000000000781c */ /* 0x000fda0003f2f008 */
[----:B------:R-:W-:Y:S05]  /*2a40*/  @!P1 BRA `(.L_x_14) ;  /* 0x0000000000049947 */ /* 0x000fea0003800000 */
[----:B------:R-:W-:Y:S01]  /*2a50*/  BPT.TRAP 0x1 ;  /* 0x000000040000795c */ /* 0x000fe20000300000 */
.L_x_14:
[----:B------:R-:W-:Y:S01]  /*2a60*/  ULEA UR6, UR5, UR12, 0x3 ;  /* 0x0000000c05067291 */ /* 0x000fe2000f8e183f */
[----:B------:R-:W-:-:S05]  /*2a70*/  IMAD.U32 R0, RZ, RZ, UR4 ;  /* 0x00000004ff007e24 */ /* 0x000fca000f8e00ff */
[----:B------:R-:W-:-:S04]  /*2a80*/  SHF.L.U32 R0, R0, 0x1f, RZ ;  /* 0x0000001f00007819 */ /* 0x000fc800000006ff */
[----:B------:R0:W1:Y:S01]  /*2a90*/  SYNCS.PHASECHK.TRANS64.TRYWAIT P0, [UR6], R0 ;  /* 0x00000000ff0075a7 */ /* 0x0000620008000146 */
[----:B------:R-:W-:Y:S05]  /*2aa0*/  @!P1 BRA `(.L_x_15) ;  /* 0x0000000000049947 */ /* 0x000fea0003800000 */
[----:B------:R-:W-:Y:S01]  /*2ab0*/  BPT.TRAP 0x1 ;  /* 0x000000040000795c */ /* 0x000fe20000300000 */
.L_x_15:
[----:B-1----:R-:W-:Y:S05]  /*2ac0*/  @P0 BRA `(.L_x_16) ;  /* 0x0000000000080947 */ /* 0x002fea0003800000 */
[----:B------:R-:W1:Y:S02]  /*2ad0*/  SYNCS.PHASECHK.TRANS64.TRYWAIT P0, [UR6], R0 ;  /* 0x00000000ff0075a7 */ /* 0x000e640008000146 */
[----:B-1----:R-:W-:Y:S05]  /*2ae0*/  @!P0 BRA `(.L_x_17) ;  /* 0x0000026c00548947 */ /* 0x002fea0003800000 */
.L_x_16:
[----:B------:R-:W-:Y:S01]  /*2af0*/  UIADD3 UR6, UR12, 0x18100, URZ ;  /* 0x000181000c067890 */ /* 0x000fe2000fffe03f */
[----:B------:R-:W-:Y:S01]  /*2b00*/  WARPGROUP.ARRIVE ;  /* 0x00000000000079c5 */ /* 0x000fe20000000000 */
[----:B------:R-:W-:Y:S02]  /*2b10*/  ULOP3.LUT UR7, UR11, 0x10000, URZ, 0xfc, !UPT ;  /* 0x000100000b077892 */ /* 0x000fe4000f8efc3f */
[----:B------:R-:W-:Y:S02]  /*2b20*/  USHF.R.U32.HI UR6, URZ, 0x4, UR6 ;  /* 0x000000043f067899 */ /* 0x000fe40008011606 */
[----:B------:R-:W-:Y:S02]  /*2b30*/  ULEA UR7, UR5, UR7, 0xb ;  /* 0x0000000705077291 */ /* 0x000fe4000f8e583f */
[----:B------:R-:W-:Y:S01]  /*2b40*/  ULOP3.LUT UR6, UR6, 0x3fff, URZ, 0xc0, !UPT ;  /* 0x00003fff06067892 */ /* 0x000fe2000f8ec03f */
[----:B------:R-:W-:Y:S01]  /*2b50*/  UMOV UR17, 0x40000040 ;  /* 0x4000004000117882 */ /* 0x000fe20000000000 */
[----:B------:R-:W-:-:S02]  /*2b60*/  UMOV UR19, 0x40000040 ;  /* 0x4000004000137882 */ /* 0x000fc40000000000 */
[----:B------:R-:W-:Y:S01]  /*2b70*/  ULOP3.LUT UR6, UR6, 0x10000, URZ, 0xfc, !UPT ;  /* 0x0001000006067892 */ /* 0x000fe2000f8efc3f */
[----:B------:R-:W-:-:S03]  /*2b80*/  UMOV UR16, UR7 ;  /* 0x0000000700107c82 */ /* 0x000fc60008000000 */
[----:B------:R-:W-:-:S07]  /*2b90*/  ULEA UR8, UR5, UR6, 0xb ;  /* 0x0000000605087291 */ /* 0x000fce000f8e583f */
[----:B------:R-:W-:Y:S02]  /*2ba0*/  UMOV UR18, UR8 ;  /* 0x0000000800127c82 */ /* 0x000fe40008000000 */
[----:B------:R-:W-:Y:S01]  /*2bb0*/  QGMMA.64x256x32.F32.E5M2.E5M2 R24, gdesc[UR16], RZ, !UPT, gsb0 ;  /* 0x03e00000101879f3 */ /* 0x000fe2000c0038ff */
[----:B------:R-:W-:Y:S01]  /*2bc0*/  UIADD3 UR16, UR7, 0x400, URZ ;  /* 0x0000040007107890 */ /* 0x000fe2000fffe03f */
[----:B------:R-:W-:Y:S01]  /*2bd0*/  UMOV UR17, 0x40000040 ;  /* 0x4000004000117882 */ /* 0x000fe20000000000 */
[----:B------:R-:W-:Y:S02]  /*2be0*/  WARPGROUP.DEPBAR.LE gsb0, 0x0 ;  /* 0x00008000000079c5 */ /* 0x000fe40000010000 */
[----:B------:R-:W-:Y:S04]  /*2bf0*/  STL.64 [R1], R24 ;  /* 0x0000001801007387 */ /* 0x000fe80000100a00 */
[----:B------:R-:W-:Y:S04]  /*2c00*/  STL.64 [R1+0x8], R26 ;  /* 0x0000081a01007387 */ /* 0x000fe80000100a00 */
        /* <DEDUP_REMOVED lines=61> */
[----:B------:R3:W-:Y:S02]  /*2fe0*/  STL.64 [R1+0x1f8], R150 ;  /* 0x0001f89601007387 */ /* 0x0007e40000100a00 */
[----:B---3--:R-:W-:-:S06]  /*2ff0*/  WARPGROUP.ARRIVE ;  /* 0x00000000000079c5 */ /* 0x008fcc0000000000 */
[----:B------:R-:W-:Y:S03]  /*3000*/  QGMMA.64x256x32.F32.E5M2.E5M2 R24, gdesc[UR16], RZ, !UPT, gsb0 ;  /* 0x03e00000101879f3 */ /* 0x000fe6000c0038ff */
[----:B------:R-:W-:Y:S02]  /*3010*/  WARPGROUP.DEPBAR.LE gsb0, 0x0 ;  /* 0x00008000000079c5 */ /* 0x000fe40000010000 */
        /* <DEDUP_REMOVED lines=63> */
[----:B------:R3:W-:Y:S04]  /*3410*/  STL.64 [R1+0x5c8], R24 ;  /* 0x0005c81801007387 */ /* 0x0007e80000100a00 */
[----:B---3--:R-:W3:Y:S04]  /*3420*/  LDL.LU.64 R24, [R1] ;  /* 0x0000000001187983 */ /* 0x008ee80000300a00 */
[----:B------:R-:W3:Y:S04]  /*3430*/  LDL.LU.64 R26, [R1+0x8] ;  /* 0x00000800011a7983 */ /* 0x000ee80000300a00 */
        /* <DEDUP_REMOVED lines=61> */
[----:B------:R-:W3:Y:S01]  /*3810*/  LDL.LU.64 R150, [R1+0x1f8] ;  /* 0x0001f80001967983 */ /* 0x000ee20000300a00 */
[----:B------:R-:W-:-:S02]  /*3820*/  UIADD3 UR16, UR7, 0x2, URZ ;  /* 0x0000000207107890 */ /* 0x000fc4000fffe03f */
[----:B------:R-:W-:Y:S01]  /*3830*/  UIADD3 UR18, UR8, 0x2, URZ ;  /* 0x0000000208127890 */ /* 0x000fe2000fffe03f */
[----:B------:R-:W-:Y:S01]  /*3840*/  UMOV UR17, 0x40000040 ;  /* 0x4000004000117882 */ /* 0x000fe20000000000 */
[----:B------:R-:W-:Y:S01]  /*3850*/  UMOV UR19, 0x40000040 ;  /* 0x4000004000137882 */ /* 0x000fe20000000000 */
[----:B---3--:R-:W-:-:S06]  /*3860*/  WARPGROUP.ARRIVE ;  /* 0x00000000000079c5 */ /* 0x008fcc0000000000 */
[----:B------:R-:W-:Y:S03]  /*3870*/  QGMMA.64x256x32.F32.E5M2.E5M2 R24, gdesc[UR16], R24, gsb0 ;  /* 0x03e00000101879f3 */ /* 0x000fe60008003818 */
[----:B------:R-:W-:Y:S02]  /*3880*/  WARPGROUP.DEPBAR.LE gsb0, 0x0 ;  /* 0x00008000000079c5 */ /* 0x000fe40000010000 */
[----:B------:R-:W-:Y:S01]  /*3890*/  STL.64 [R1], R24 ;  /* 0x0000001801007387 */ /* 0x000fe20000100a00 */
[----:B------:R-:W-:Y:S02]  /*38a0*/  IMAD.MOV.U32 R2, RZ, RZ, R150 ;  /* 0x000000ffff027224 */ /* 0x000fe400078e0096 */
[----:B01----:R-:W-:Y:S01]  /*38b0*/  IMAD.MOV.U32 R0, RZ, RZ, R151 ;  /* 0x000000ffff007224 */ /* 0x003fe200078e0097 */
[----:B------:R-:W-:Y:S01]  /*38c0*/  STL.64 [R1+0x8], R26 ;  /* 0x0000081a01007387 */ /* 0x000fe20000100a00 */
[----:B------:R-:W-:-:S02]  /*38d0*/  IMAD.MOV.U32 R4, RZ, RZ, R148 ;  /* 0x000000ffff047224 */ /* 0x000fc400078e0094 */
[----:B------:R-:W-:Y:S01]  /*38e0*/  IMAD.MOV.U32 R3, RZ, RZ, R149 ;  /* 0x000000ffff037224 */ /* 0x000fe200078e0095 */
[----:B------:R-:W-:Y:S01]  /*38f0*/  STL.64 [R1+0x10], R28 ;  /* 0x0000101c01007387 */ /* 0x000fe20000100a00 */
[----:B------:R-:W-:Y:S02]  /*3900*/  IMAD.MOV.U32 R6, RZ, RZ, R146 ;  /* 0x000000ffff067224 */ /* 0x000fe400078e0092 */
[----:B------:R-:W-:Y:S01]  /*3910*/  IMAD.MOV.U32 R5, RZ, RZ, R147 ;  /* 0x000000ffff057224 */ /* 0x000fe200078e0093 */
[----:B------:R-:W-:Y:S01]  /*3920*/  STL.64 [R1+0x18], R30 ;  /* 0x0000181e01007387 */ /* 0x000fe20000100a00 */
[----:B------:R-:W-:Y:S02]  /*3930*/  IMAD.MOV.U32 R8, RZ, RZ, R144 ;  /* 0x000000ffff087224 */ /* 0x000fe400078e0090 */
[----:B------:R-:W-:Y:S01]  /*3940*/  IMAD.MOV.U32 R7, RZ, RZ, R145 ;  /* 0x000000ffff077224 */ /* 0x000fe200078e0091 */
        /* <DEDUP_REMOVED lines=18> */
[----:B------:R0:W-:Y:S01]  /*3a70*/  STL [R1+0x50], R44 ;  /* 0x0000502c01007387 */ /* 0x0001e20000100800 */
[----:B------:R-:W-:-:S02]  /*3a80*/  IMAD.MOV.U32 R22, RZ, RZ, R130 ;  /* 0x000000ffff167224 */ /* 0x000fc400078e0082 */
[----:B------:R-:W-:Y:S01]  /*3a90*/  IMAD.MOV.U32 R21, RZ, RZ, R131 ;  /* 0x000000ffff157224 */ /* 0x000fe200078e0083 */
[----:B------:R-:W3:Y:S01]  /*3aa0*/  LDL.LU.64 R150, [R1+0x7c0] ;  /* 0x0007c00001967983 */ /* 0x000ee20000300a00 */
[----:B------:R-:W-:Y:S02]  /*3ab0*/  IMAD.MOV.U32 R212, RZ, RZ, R128 ;  /* 0x000000ffffd47224 */ /* 0x000fe400078e0080 */
[----:B------:R-:W-:Y:S01]  /*3ac0*/  IMAD.MOV.U32 R23, RZ, RZ, R129 ;  /* 0x000000ffff177224 */ /* 0x000fe200078e0081 */
[----:B------:R-:W3:Y:S01]  /*3ad0*/  LDL.LU.64 R148, [R1+0x7b8] ;  /* 0x0007b80001947983 */ /* 0x000ee20000300a00 */
[----:B------:R-:W-:Y:S02]  /*3ae0*/  IMAD.MOV.U32 R210, RZ, RZ, R126 ;  /* 0x000000ffffd27224 */ /* 0x000fe400078e007e */
[----:B------:R-:W-:Y:S01]  /*3af0*/  IMAD.MOV.U32 R211, RZ, RZ, R127 ;  /* 0x000000ffffd37224 */ /* 0x000fe200078e007f */
[----:B------:R-:W3:Y:S01]  /*3b00*/  LDL.LU.64 R146, [R1+0x7b0] ;  /* 0x0007b00001927983 */ /* 0x000ee20000300a00 */
        /* <DEDUP_REMOVED lines=120> */
[----:B------:R-:W-:-:S03]  /*4290*/  IMAD.MOV.U32 R235, RZ, RZ, R45 ;  /* 0x000000ffffeb7224 */ /* 0x000fc600078e002d */
        /* <DEDUP_REMOVED lines=10> */
[----:B0-----:R-:W3:Y:S04]  /*4340*/  LDL.LU.64 R44, [R1+0x618] ;  /* 0x00061800012c7983 */ /* 0x001ee80000300a00 */
        /* <DEDUP_REMOVED lines=10> */
[----:B------:R-:W-:Y:S01]  /*43f0*/  UIADD3 UR16, UR7, 0x402, URZ ;  /* 0x0000040207107890 */ /* 0x000fe2000fffe03f */
[----:B------:R-:W-:Y:S01]  /*4400*/  UMOV UR17, 0x40000040 ;  /* 0x4000004000117882 */ /* 0x000fe20000000000 */
[----:B---3--:R-:W-:-:S07]  /*4410*/  WARPGROUP.ARRIVE ;  /* 0x00000000000079c5 */ /* 0x008fce0000000000 */
[----:B------:R-:W-:Y:S03]  /*4420*/  QGMMA.64x256x32.F32.E5M2.E5M2 R24, gdesc[UR16], R24, gsb0 ;  /* 0x03e00000101879f3 */ /* 0x000fe60008003818 */
        /* <DEDUP_REMOVED lines=23> */
[----:B0-----:R-:W3:Y:S04]  /*45a0*/  LDL.LU R108, [R1] ;  /* 0x00000000016c7983 */ /* 0x001ee80000300800 */
[----:B------:R-:W3:Y:S04]  /*45b0*/  LDL.LU R109, [R1+0x4] ;  /* 0x00000400016d7983 */ /* 0x000ee80000300800 */
        /* <DEDUP_REMOVED lines=18> */
[----:B------:R-:W3:Y:S01]  /*46e0*/  LDL.LU R128, [R1+0x50] ;  /* 0x0000500001807983 */ /* 0x000ee20000300800 */
[----:B------:R-:W-:-:S02]  /*46f0*/  IMAD.MOV.U32 R129, RZ, RZ, R235 ;  /* 0x000000ffff817224 */ /* 0x000fc400078e00eb */
[----:B------:R-:W-:Y:S02]  /*4700*/  IMAD.MOV.U32 R130, RZ, RZ, R234 ;  /* 0x000000ffff827224 */ /* 0x000fe400078e00ea */
[----:B------:R-:W-:Y:S02]  /*4710*/  IMAD.MOV.U32 R131, RZ, RZ, R233 ;  /* 0x000000ffff837224 */ /* 0x000fe400078e00e9 */
[----:B------:R-:W-:Y:S02]  /*4720*/  IMAD.MOV.U32 R132, RZ, RZ, R232 ;  /* 0x000000ffff847224 */ /* 0x000fe400078e00e8 */
[----:B------:R-:W-:Y:S02]  /*4730*/  IMAD.MOV.U32 R133, RZ, RZ, R231 ;  /* 0x000000ffff857224 */ /* 0x000fe400078e00e7 */
[----:B------:R-:W-:Y:S02]  /*4740*/  IMAD.MOV.U32 R134, RZ, RZ, R230 ;  /* 0x000000ffff867224 */ /* 0x000fe400078e00e6 */
        /* <DEDUP_REMOVED lines=39> */
[----:B------:R-:W-:Y:S01]  /*49c0*/  IMAD.MOV.U32 R235, RZ, RZ, R0 ;  /* 0x000000ffffeb7224 */ /* 0x000fe200078e0000 */
[----:B------:R-:W-:Y:S02]  /*49d0*/  UIADD3 UR16, UR7, 0x4, URZ ;  /* 0x0000000407107890 */ /* 0x000fe4000fffe03f */
[----:B------:R-:W-:Y:S01]  /*49e0*/  UIADD3 UR18, UR8, 0x4, URZ ;  /* 0x0000000408127890 */ /* 0x000fe2000fffe03f */
[----:B------:R-:W-:Y:S01]  /*49f0*/  UMOV UR17, 0x40000040 ;  /* 0x4000004000117882 */ /* 0x000fe20000000000 */
[----:B------:R-:W-:Y:S01]  /*4a00*/  UMOV UR19, 0x40000040 ;  /* 0x4000004000137882 */ /* 0x000fe20000000000 */
[----:B---3--:R-:W-:-:S06]  /*4a10*/  WARPGROUP.ARRIVE ;  /* 0x00000000000079c5 */ /* 0x008fcc0000000000 */
[----:B------:R-:W-:Y:S03]  /*4a20*/  QGMMA.64x256x32.F32.E5M2.E5M2 R108, gdesc[UR16], R108, gsb0 ;  /* 0x03e00000106c79f3 */ /* 0x000fe6000800386c */
        /* <DEDUP_REMOVED lines=183> */
[----:B0-----:R-:W3:Y:S04]  /*55a0*/  LDL.LU.64 R108, [R1] ;  /* 0x00000000016c7983 */ /* 0x001ee80000300a00 */
        /* <DEDUP_REMOVED lines=183> */
[----:B------:R-:W-:-:S02]  /*6120*/  UMOV UR17, 0x40000040 ;  /* 0x4000004000117882 */ /* 0x000fc40000000000 */
[----:B------:R0:W-:Y:S01]  /*6130*/  STL [R1+0x2d0], RZ ;  /* 0x0002d0ff01007387 */ /* 0x0001e20000100800 */
[----:B------:R-:W-:-:S03]  /*6140*/  ULDC UR7, c[0x0][0x50c] ;  /* 0x0001430000077ab9 */ /* 0x000fc60000000800 */
        /* <DEDUP_REMOVED lines=37> */
[----:B---3--:R-:W-:-:S06]  /*63a0*/  WARPGROUP.ARRIVE ;  /* 0x00000000000079c5 */ /* 0x008fcc0000000000 */
[----:B------:R-:W-:Y:S01]  /*63b0*/  QGMMA.64x256x32.F32.E5M2.E5M2 R24, gdesc[UR16], R24, gsb0 ;  /* 0x03e00000101879f3 */ /* 0x000fe20008003818 */
[----:B------:R0:W-:Y:S04]  /*63c0*/  STL [R1+0x238], RZ ;  /* 0x000238ff01007387 */ /* 0x0001e80000100800 */
[----:B------:R0:W-:Y:S04]  /*63d0*/  STL [R1+0x234], RZ ;  /* 0x000234ff01007387 */ /* 0x0001e80000100800 */
[----:B------:R0:W-:Y:S04]  /*63e0*/  STL [R1+0x230], RZ ;  /* 0x000230ff01007387 */ /* 0x0001e80000100800 */
[----:B------:R0:W-:Y:S04]  /*63f0*/  STL [R1+0x22c], RZ ;  /* 0x00022cff01007387 */ /* 0x0001e80000100800 */
[----:B------:R0:W-:Y:S04]  /*6400*/  STL [R1+0x228], RZ ;  /* 0x000228ff01007387 */ /* 0x0001e80000100800 */
[----:B------:R0:W-:Y:S01]  /*6410*/  STL [R1+0x224], RZ ;  /* 0x000224ff01007387 */ /* 0x0001e20000100800 */
[----:B------:R-:W-:-:S03]  /*6420*/  UISETP.NE.AND UP0, UPT, UR7, 0x4, UPT ;  /* 0x000000040700788c */ /* 0x000fc6000bf05270 */
[----:B------:R0:W-:Y:S04]  /*6430*/  STL [R1+0x220], RZ ;  /* 0x000220ff01007387 */ /* 0x0001e80000100800 */
[----:B------:R0:W-:Y:S04]  /*6440*/  STL [R1+0x21c], RZ ;  /* 0x00021cff01007387 */ /* 0x0001e80000100800 */
[----:B------:R0:W-:Y:S04]  /*6450*/  STL [R1+0x218], RZ ;  /* 0x000218ff01007387 */ /* 0x0001e80000100800 */
[----:B------:R0:W-:Y:S01]  /*6460*/  STL [R1+0x214], RZ ;  /* 0x000214ff01007387 */ /* 0x0001e20000100800 */
[----:B------:R-:W-:-:S03]  /*6470*/  USEL UR7, URZ, 0x1, UP0 ;  /* 0x000000013f077887 */ /* 0x000fc60008000000 */
[----:B------:R0:W-:Y:S04]  /*6480*/  STL [R1+0x210], RZ ;  /* 0x000210ff01007387 */ /* 0x0001e80000100800 */
[----:B------:R0:W-:Y:S04]  /*6490*/  STL [R1+0x20c], RZ ;  /* 0x00020cff01007387 */ /* 0x0001e80000100800 */
[----:B------:R0:W-:Y:S04]  /*64a0*/  STL [R1+0x208], RZ ;  /* 0x000208ff01007387 */ /* 0x0001e80000100800 */
[----:B------:R0:W-:Y:S04]  /*64b0*/  STL [R1+0x204], RZ ;  /* 0x000204ff01007387 */ /* 0x0001e80000100800 */
[----:B------:R0:W-:Y:S01]  /*64c0*/  STL [R1+0x200], RZ ;  /* 0x000200ff01007387 */ /* 0x0001e20000100800 */
[----:B------:R-:W-:Y:S01]  /*64d0*/  ISETP.NE.AND P0, PT, RZ, UR7, PT ;  /* 0x00000007ff007c0c */ /* 0x000fe2000bf05270 */
[----:B------:R-:W-:Y:S01]  /*64e0*/  UMOV UR6, 0x4 ;  /* 0x0000000400067882 */ /* 0x000fe20000000000 */
[----:B------:R-:W-:Y:S01]  /*64f0*/  IMAD.MOV.U32 R0, RZ, RZ, R235 ;  /* 0x000000ffff007224 */ /* 0x000fe200078e00eb */
[----:B------:R-:W-:-:S02]  /*6500*/  CS2R R236, SRZ ;  /* 0x0000000000ec7805 */ /* 0x000fc4000001ff00 */
[----:B-1----:R-:W-:Y:S02]  /*6510*/  CS2R R234, SRZ ;  /* 0x0000000000ea7805 */ /* 0x002fe4000001ff00 */
[----:B------:R-:W-:Y:S02]  /*6520*/  CS2R R232, SRZ ;  /* 0x0000000000e87805 */ /* 0x000fe4000001ff00 */
[----:B------:R-:W-:Y:S02]  /*6530*/  CS2R R230, SRZ ;  /* 0x0000000000e67805 */ /* 0x000fe4000001ff00 */
[----:B------:R-:W-:Y:S02]  /*6540*/  CS2R R228, SRZ ;  /* 0x0000000000e47805 */ /* 0x000fe4000001ff00 */
[----:B------:R-:W-:Y:S02]  /*6550*/  CS2R R226, SRZ ;  /* 0x0000000000e27805 */ /* 0x000fe4000001ff00 */
[----:B------:R-:W-:-:S02]  /*6560*/  CS2R R224, SRZ ;  /* 0x0000000000e07805 */ /* 0x000fc4000001ff00 */
[----:B------:R-:W-:Y:S02]  /*6570*/  CS2R R222, SRZ ;  /* 0x0000000000de7805 */ /* 0x000fe4000001ff00 */
        /* <DEDUP_REMOVED lines=45> */
[----:B------:R-:W-:Y:S01]  /*6850*/  CS2R R2, SRZ ;  /* 0x0000000000027805 */ /* 0x000fe2000001ff00 */
[----:B------:R-:W-:Y:S02]  /*6860*/  WARPGROUP.DEPBAR.LE gsb0, 0x0 ;  /* 0x00008000000079c5 */ /* 0x000fe40000010000 */
[----:B0-----:R-:W-:Y:S05]  /*6870*/  @!P0 BRA `(.L_x_18) ;  /* 0x0000002000f88947 */ /* 0x001fea0003800000 */
[----:B------:R-:W3:Y:S04]  /*6880*/  LDL R2, [R1] ;  /* 0x0000000001027983 */ /* 0x000ee80000100800 */
[----:B------:R-:W4:Y:S04]  /*6890*/  LDL R3, [R1+0x4] ;  /* 0x0000040001037983 */ /* 0x000f280000100800 */
[----:B------:R-:W5:Y:S04]  /*68a0*/  LDL R4, [R1+0x8] ;  /* 0x0000080001047983 */ /* 0x000f680000100800 */
[----:B------:R-:W2:Y:S04]  /*68b0*/  LDL R5, [R1+0xc] ;  /* 0x00000c0001057983 */ /* 0x000ea80000100800 */
        /* <DEDUP_REMOVED lines=102> */
[----:B------:R0:W-:Y:S04]  /*6f20*/  STL [R1+0x4b8], R131 ;  /* 0x0004b88301007387 */ /* 0x0001e80000100800 */
[----:B0-----:R-:W2:Y:S04]  /*6f30*/  LDL R131, [R1+0x1a8] ;  /* 0x0001a80001837983 */ /* 0x001ea80000100800 */
        /* <DEDUP_REMOVED lines=39> */
[----:B0-----:R-:W2:Y:S01]  /*71b0*/  LDL R151, [R1+0x1f8] ;  /* 0x0001f80001977983 */ /* 0x001ea20000100800 */
[----:B------:R-:W-:-:S01]  /*71c0*/  FADD R0, RZ, R0 ;  /* 0x00000000ff007221 */ /* 0x000fc20000000000 */
[----:B---3--:R-:W-:Y:S01]  /*71d0*/  FADD R2, RZ, R2 ;  /* 0x00000002ff027221 */ /* 0x008fe20000000000 */
[----:B----4-:R-:W-:-:S01]  /*71e0*/  FADD R3, RZ, R3 ;  /* 0x00000003ff037221 */ /* 0x010fc20000000000 */
[----:B-----5:R-:W-:Y:S01]  /*71f0*/  FADD R4, RZ, R4 ;  /* 0x00000004ff047221 */ /* 0x020fe20000000000 */
[----:B--2---:R-:W-:-:S01]  /*7200*/  FADD R5, RZ, R5 ;  /* 0x00000005ff057221 */ /* 0x004fc20000000000 */
[----:B------:R-:W-:Y:S01]  /*7210*/  FADD R6, RZ, R6 ;  /* 0x00000006ff067221 */ /* 0x000fe20000000000 */
[----:B------:R-:W-:-:S01]  /*7220*/  FADD R7, RZ, R7 ;  /* 0x00000007ff077221 */ /* 0x000fc20000000000 */
        /* <DEDUP_REMOVED lines=14> */
[----:B------:R-:W2:Y:S01]  /*7310*/  LDL.LU R131, [R1+0x4b8] ;  /* 0x0004b80001837983 */ /* 0x000ea20000300800 */
        /* <DEDUP_REMOVED lines=13> */
[----:B------:R-:W3:Y:S01]  /*73f0*/  LDL.LU R132, [R1+0x4b4] ;  /* 0x0004b40001847983 */ /* 0x000ee20000300800 */
        /* <DEDUP_REMOVED lines=16> */
[----:B------:R0:W-:Y:S01]  /*7500*/  STL [R1+0x200], R133 ;  /* 0x0002008501007387 */ /* 0x0001e20000100800 */
        /* <DEDUP_REMOVED lines=9> */
[----:B0-----:R-:W4:Y:S01]  /*75a0*/  LDL.LU R133, [R1+0x4b0] ;  /* 0x0004b00001857983 */ /* 0x001f220000300800 */
[----:B------:R-:W-:-:S01]  /*75b0*/  FADD R184, RZ, R184 ;  /* 0x000000b8ffb87221 */ /* 0x000fc20000000000 */
[----:B------:R-:W-:Y:S01]  /*75c0*/  FADD R185, RZ, R185 ;  /* 0x000000b9ffb97221 */ /* 0x000fe20000000000 */
[----:B------:R-:W-:-:S01]  /*75d0*/  FADD R186, RZ, R186 ;  /* 0x000000baffba7221 */ /* 0x000fc20000000000 */
        /* <DEDUP_REMOVED lines=10> */
[----:B0-----:R-:W5:Y:S01]  /*7680*/  LDL.LU R134, [R1+0x4ac] ;  /* 0x0004ac0001867983 */ /* 0x001f620000300800 */
        /* <DEDUP_REMOVED lines=52> */
[----:B0-----:R-:W5:Y:S04]  /*79d0*/  LDL.LU R138, [R1+0x49c] ;  /* 0x00049c00018a7983 */ /* 0x001f680000300800 */
[----:B------:R0:W-:Y:S01]  /*79e0*/  STL [R1+0x218], R139 ;  /* 0x0002188b01007387 */ /* 0x0001e20000100800 */
[----:B------:R-:W-:-:S03]  /*79f0*/  FADD R140, RZ, R140 ;  /* 0x0000008cff8c7221 */ /* 0x000fc60000000000 */
        /* <DEDUP_REMOVED lines=34> */
[----:B------:R0:W-:Y:S04]  /*7c20*/  STL [R1+0x248], R151 ;  /* 0x0002489701007387 */ /* 0x0001e80000100800 */
[----:B0-----:R-:W5:Y:S04]  /*7c30*/  LDL.LU R151, [R1+0x468] ;  /* 0x0004680001977983 */ /* 0x001f680000300800 */
[----:B------:R0:W-:Y:S02]  /*7c40*/  STL [R1+0x24c], R0 ;  /* 0x00024c0001007387 */ /* 0x0001e40000100800 */
[----:B0-----:R-:W-:-:S05]  /*7c50*/  FADD R0, RZ, R24 ;  /* 0x00000018ff007221 */ /* 0x001fca0000000000 */
        /* <DEDUP_REMOVED lines=213> */
[----:B--2---:R-:W-:-:S05]  /*89b0*/  FADD R0, RZ, R131 ;  /* 0x00000083ff007221 */ /* 0x004fca0000000000 */
[----:B------:R3:W-:Y:S02]  /*89c0*/  STL [R1+0x3fc], R0 ;  /* 0x0003fc0001007387 */ /* 0x0007e40000100800 */
[----:B---3--:R-:W-:-:S05]  /*89d0*/  FADD R0, RZ, R132 ;  /* 0x00000084ff007221 */ /* 0x008fca0000000000 */
[----:B------:R4:W-:Y:S02]  /*89e0*/  STL [R1+0x400], R0 ;  /* 0x0004000001007387 */ /* 0x0009e40000100800 */
[----:B----4-:R-:W-:-:S05]  /*89f0*/  FADD R0, RZ, R133 ;  /* 0x00000085ff007221 */ /* 0x010fca0000000000 */
[----:B------:R5:W-:Y:S02]  /*8a00*/  STL [R1+0x404], R0 ;  /* 0x0004040001007387 */ /* 0x000be40000100800 */
[----:B-----5:R-:W-:-:S05]  /*8a10*/  FADD R0, RZ, R134 ;  /* 0x00000086ff007221 */ /* 0x020fca0000000000 */
        /* <DEDUP_REMOVED lines=34> */
[----:B------:R0:W-:Y:S01]  /*8c40*/  STL [R1+0x44c], R0 ;  /* 0x00044c0001007387 */ /* 0x0001e20000100800 */
[----:B------:R-:W-:-:S05]  /*8c50*/  UMOV UR6, URZ ;  /* 0x0000003f00067c82 */ /* 0x000fca0008000000 */
.L_x_18:
[----:B------:R-:W-:Y:S01]  /*8c60*/  UIADD3 UR23, UR5, 0x1, URZ ;  /* 0x0000000105177890 */ /* 0x000fe2000fffe03f */
[----:B------:R-:W-:-:S03]  /*8c70*/  UMOV UR8, 0x1 ;  /* 0x0000000100087882 */ /* 0x000fc60000000000 */
[----:B------:R-:W-:-:S04]  /*8c80*/  UISETP.NE.AND UP0, UPT, UR23, 0x3, UPT ;  /* 0x000000031700788c */ /* 0x000fc8000bf05270 */
[----:B------:R-:W-:Y:S02]  /*8c90*/  USEL UR24, URZ, 0x1, UP0 ;  /* 0x000000013f187887 */ /* 0x000fe40008000000 */
[----:B------:R-:W-:Y:S02]  /*8ca0*/  USEL UR23, UR23, URZ, UP0 ;  /* 0x0000003f17177287 */ /* 0x000fe40008000000 */
[----:B------:R-:W-:-:S12]  /*8cb0*/  ULOP3.LUT UR24, UR4, UR24, URZ, 0x3c, !UPT ;  /* 0x0000001804187292 */ /* 0x000fd8000f8e3c3f */
.L_x_13:
[----:B------:R-:W-:-:S04]  /*8cc0*/  UISETP.LT.AND UP0, UPT, UR10, 0x1, UPT ;  /* 0x000000010a00788c */ /* 0x000fc8000bf01270 */
[----:B------:R-:W-:-:S04]  /*8cd0*/  USEL UR16, UR10, 0x1, UP0 ;  /* 0x000000010a107887 */ /* 0x000fc80008000000 */
[----:B------:R-:W-:-:S04]  /*8ce0*/  UIADD3 UR26, UR10, -UR16, URZ ;  /* 0x800000100a1a7290 */ /* 0x000fc8000fffe03f */
[----:B------:R-:W-:-:S06]  /*8cf0*/  UISETP.GE.AND UP0, UPT, UR26, 0x1, UPT ;  /* 0x000000011a00788c */ /* 0x000fcc000bf06270 */
[----:B------:R-:W-:-:S13]  /*8d00*/  PLOP3.LUT P0, PT, PT, PT, UP0, 0x80, 0x0 ;  /* 0x000000000000781c */ /* 0x000fda0003f0f008 */
[----:B------:R-:W-:Y:S05]  /*8d10*/  @!P0 BRA `(.L_x_19) ;  /* 0x0000008800848947 */ /* 0x000fea0003800000 */
[----:B------:R-:W-:Y:S01]  /*8d20*/  UMOV UR25, UR5 ;  /* 0x0000000500197c82 */ /* 0x000fe20008000000 */
[----:B------:R-:W-:-:S05]  /*8d30*/  ULDC UR27, c[0x0][0x50c] ;  /* 0x00014300001b7ab9 */ /* 0x000fca0000000800 */
.L_x_27:
[----:B------:R-:W-:-:S06]  /*8d40*/  UISETP.NE.AND UP0, UPT, UR22, 0x3, UPT ;  /* 0x000000031600788c */ /* 0x000fcc000bf05270 */
[----:B------:R-:W-:-:S13]  /*8d50*/  PLOP3.LUT P1, PT, PT, PT, UP0, 0x80, 0x0 ;  /* 0x000000000000781c */ /* 0x000fda0003f2f008 */
[----:B-----5:R-:W-:Y:S05]  /*8d60*/  @!P1 BRA `(.L_x_20) ;  /* 0x0000000000049947 */ /* 0x020fea0003800000 */
[----:B------:R-:W-:Y:S01]  /*8d70*/  BPT.TRAP 0x1 ;  /* 0x000000040000795c */ /* 0x000fe20000300000 */
.L_x_20:
[----:B------:R-:W1:Y:S01]  /*8d80*/  S2UR UR16, SR_CgaCtaId ;  /* 0x00000000001079c3 */ /* 0x000e620000008800 */
[----:B------:R-:W-:Y:S01]  /*8d90*/  UMOV UR12, 0x400 ;  /* 0x00000400000c7882 */ /* 0x000fe20000000000 */
[----:B0-----:R-:W-:-:S05]  /*8da0*/  IMAD.U32 R0, RZ, RZ, UR24 ;  /* 0x00000018ff007e24 */ /* 0x001fca000f8e00ff */
[----:B------:R-:W-:Y:S01]  /*8db0*/  SHF.L.U32 R0, R0, 0x1f, RZ ;  /* 0x0000001f00007819 */ /* 0x000fe200000006ff */
[----:B-1----:R-:W-:-:S04]  /*8dc0*/  ULEA UR12, UR16, UR12, 0x18 ;  /* 0x0000000c100c7291 */ /* 0x002fc8000f8ec03f */
[----:B------:R-:W-:-:S09]  /*8dd0*/  ULEA UR16, UR23, UR12, 0x3 ;  /* 0x0000000c17107291 */ /* 0x000fd2000f8e183f */
[----:B------:R0:W1:Y:S01]  /*8de0*/  SYNCS.PHASECHK.TRANS64.TRYWAIT P0, [UR16], R0 ;  /* 0x00000000ff0075a7 */ /* 0x0000620008000150 */
[----:B------:R-:W-:Y:S05]  /*8df0*/  @!P1 BRA `(.L_x_21) ;  /* 0x0000000000049947 */ /* 0x000fea0003800000 */
[----:B------:R-:W-:Y:S01]  /*8e00*/  BPT.TRAP 0x1 ;  /* 0x000000040000795c */ /* 0x000fe20000300000 */
.L_x_21:
[----:B-1----:R-:W-:Y:S05]  /*8e10*/  @P0 BRA `(.L_x_22) ;  /* 0x0000000000080947 */ /* 0x002fea0003800000 */
[----:B------:R-:W1:Y:S02]  /*8e20*/  SYNCS.PHASECHK.TRANS64.TRYWAIT P0, [UR16], R0 ;  /* 0x00000000ff0075a7 */ /* 0x000e640008000150 */
[----:B-1----:R-:W-:Y:S05]  /*8e30*/  @!P0 BRA `(.L_x_23) ;  /* 0x0000020800988947 */ /* 0x002fea0003800000 */
.L_x_22:
        /* <DEDUP_REMOVED lines=64> */
[----:B-1----:R-:W3:Y:S04]  /*9240*/  LDL.LU.64 R108, [R1] ;  /* 0x00000000016c7983 */ /* 0x002ee80000300a00 */
        /* <DEDUP_REMOVED lines=64> */
[----:B------:R-:W-:Y:S01]  /*9650*/  UISETP.NE.AND UP0, UPT, UR7, URZ, UPT ;  /* 0x0000003f0700728c */ /* 0x000fe2000bf05270 */
[----:B------:R-:W-:Y:S01]  /*9660*/  STL [R1+0x8bc], R23 ;  /* 0x0008bc1701007387 */ /* 0x000fe20000100800 */
[----:B------:R-:W-:Y:S02]  /*9670*/  USHF.R.U32.HI UR16, URZ, 0x4, UR16 ;  /* 0x000000043f107899 */ /* 0x000fe40008011610 */
[----:B------:R-:W-:Y:S01]  /*9680*/  USEL UR8, UR8, URZ, !UP0 ;  /* 0x0000003f08087287 */ /* 0x000fe2000c000000 */
[----:B------:R-:W-:Y:S01]  /*9690*/  STL [R1+0x8b8], R22 ;  /* 0x0008b81601007387 */ /* 0x000fe20000100800 */
[----:B------:R-:W-:Y:S02]  /*96a0*/  ULOP3.LUT UR16, UR16, 0x3fff, URZ, 0xc0, !UPT ;  /* 0x00003fff10107892 */ /* 0x000fe4000f8ec03f */
[----:B------:R-:W-:Y:S01]  /*96b0*/  UISETP.NE.U32.AND UP0, UPT, UR8, URZ, UPT ;  /* 0x0000003f0800728c */ /* 0x000fe2000bf05070 */
[----:B------:R-:W-:Y:S01]  /*96c0*/  STL [R1+0x8b4], R21 ;  /* 0x0008b41501007387 */ /* 0x000fe20000100800 */
[----:B------:R-:W-:-:S02]  /*96d0*/  ULOP3.LUT UR7, UR11, 0x10000, URZ, 0xfc, !UPT ;  /* 0x000100000b077892 */ /* 0x000fc4000f8efc3f */
[----:B------:R-:W-:Y:S01]  /*96e0*/  ULOP3.LUT UR8, UR16, 0x10000, URZ, 0xfc, !UPT ;  /* 0x0001000010087892 */ /* 0x000fe2000f8efc3f */
[----:B------:R-:W-:Y:S01]  /*96f0*/  STL [R1+0x8b0], R20 ;  /* 0x0008b01401007387 */ /* 0x000fe20000100800 */
[----:B------:R-:W-:Y:S02]  /*9700*/  ULEA UR7, UR23, UR7, 0xb ;  /* 0x0000000717077291 */ /* 0x000fe4000f8e583f */
[----:B------:R-:W-:Y:S01]  /*9710*/  ULEA UR8, UR23, UR8, 0xb ;  /* 0x0000000817087291 */ /* 0x000fe2000f8e583f */
[----:B------:R-:W-:Y:S01]  /*9720*/  STL [R1+0x8ac], R19 ;  /* 0x0008ac1301007387 */ /* 0x000fe20000100800 */
[----:B------:R-:W-:Y:S01]  /*9730*/  UMOV UR17, 0x40000040 ;  /* 0x4000004000117882 */ /* 0x000fe20000000000 */
[----:B------:R-:W-:Y:S02]  /*9740*/  UMOV UR19, 0x40000040 ;  /* 0x4000004000137882 */ /* 0x000fe40000000000 */
[----:B------:R-:W-:Y:S01]  /*9750*/  UMOV UR16, UR7 ;  /* 0x0000000700107c82 */ /* 0x000fe20008000000 */
[----:B------:R-:W-:Y:S01]  /*9760*/  STL [R1+0x8a8], R18 ;  /* 0x0008a81201007387 */ /* 0x000fe20000100800 */
[----:B------:R-:W-:-:S03]  /*9770*/  UMOV UR18, UR8 ;  /* 0x0000000800127c82 */ /* 0x000fc60008000000 */
[----:B------:R-:W-:Y:S04]  /*9780*/  STL [R1+0x8a4], R17 ;  /* 0x0008a41101007387 */ /* 0x000fe80000100800 */
        /* <DEDUP_REMOVED lines=14> */
[----:B-----5:R-:W-:Y:S01]  /*9870*/  STL [R1+0x868], R2 ;  /* 0x0008680201007387 */ /* 0x020fe20000100800 */
[----:B---3--:R-:W-:-:S06]  /*9880*/  WARPGROUP.ARRIVE ;  /* 0x00000000000079c5 */ /* 0x008fcc0000000000 */
[----:B------:R-:W-:Y:S03]  /*9890*/  QGMMA.64x256x32.F32.E5M2.E5M2 R108, gdesc[UR16], R108, UP0, gsb0 ;  /* 0x03e00000106c79f3 */ /* 0x000fe6000b80386c */
        /* <DEDUP_REMOVED lines=65> */
[----:B-1----:R-:W3:Y:S04]  /*9cb0*/  LDL.LU.64 R234, [R1+0xcb8] ;  /* 0x000cb80001ea7983 */ /* 0x002ee80000300a00 */
[----:B------:R-:W4:Y:S04]  /*9cc0*/  LDL.LU.64 R232, [R1+0xcb0] ;  /* 0x000cb00001e87983 */ /* 0x000f280000300a00 */
[----:B------:R-:W2:Y:S04]  /*9cd0*/  LDL.LU.64 R230, [R1+0xca8] ;  /* 0x000ca80001e67983 */ /* 0x000ea80000300a00 */
        /* <DEDUP_REMOVED lines=60> */
[----:B------:R-:W2:Y:S01]  /*a0a0*/  LDL.LU.64 R108, [R1+0xac0] ;  /* 0x000ac000016c7983 */ /* 0x000ea20000300a00 */
[----:B------:R-:W-:Y:S01]  /*a0b0*/  UIADD3 UR16, UR7, 0x400, URZ ;  /* 0x0000040007107890 */ /* 0x000fe2000fffe03f */
[----:B------:R-:W-:-:S02]  /*a0c0*/  UMOV UR17, 0x40000040 ;  /* 0x4000004000117882 */ /* 0x000fc40000000000 */
[----:B---3--:R-:W-:Y:S04]  /*a0d0*/  STL.64 [R1+0xab8], R234 ;  /* 0x000ab8ea01007387 */ /* 0x008fe80000100a00 */
[----:B----4-:R-:W-:Y:S04]  /*a0e0*/  STL.64 [R1+0xab0], R232 ;  /* 0x000ab0e801007387 */ /* 0x010fe80000100a00 */
[----:B--2---:R-:W-:Y:S04]  /*a0f0*/  STL.64 [R1+0xaa8], R230 ;  /* 0x000aa8e601007387 */ /* 0x004fe80000100a00 */
        /* <DEDUP_REMOVED lines=38> */
[----:B------:R-:W-:Y:S01]  /*a360*/  STL.64 [R1+0x970], R152 ;  /* 0x0009709801007387 */ /* 0x000fe20000100a00 */
[----:B------:R-:W-:-:S06]  /*a370*/  WARPGROUP.ARRIVE ;  /* 0x00000000000079c5 */ /* 0x000fcc0000000000 */
[----:B------:R-:W-:Y:S03]  /*a380*/  QGMMA.64x256x32.F32.E5M2.E5M2 R24, gdesc[UR16], R24, UP0, gsb0 ;  /* 0x03e00000101879f3 */ /* 0x000fe6000b803818 */
        /* <DEDUP_REMOVED lines=23> */
[----:B-1----:R-:W2:Y:S04]  /*a500*/  LDL.LU.64 R108, [R1] ;  /* 0x00000000016c7983 */ /* 0x002ea80000300a00 */
        /* <DEDUP_REMOVED lines=63> */
[----:B------:R-:W-:-:S02]  /*a900*/  UIADD3 UR16, UR7, 0x2, URZ ;  /* 0x0000000207107890 */ /* 0x000fc4000fffe03f */
[----:B------:R-:W-:Y:S01]  /*a910*/  UIADD3 UR18, UR8, 0x2, URZ ;  /* 0x0000000208127890 */ /* 0x000fe2000fffe03f */
[----:B------:R-:W-:Y:S01]  /*a920*/  UMOV UR17, 0x40000040 ;  /* 0x4000004000117882 */ /* 0x000fe20000000000 */
[----:B------:R-:W-:Y:S01]  /*a930*/  UMOV UR19, 0x40000040 ;  /* 0x4000004000137882 */ /* 0x000fe20000000000 */
[----:B--2---:R-:W-:-:S06]  /*a940*/  WARPGROUP.ARRIVE ;  /* 0x00000000000079c5 */ /* 0x004fcc0000000000 */
[----:B------:R-:W-:Y:S03]  /*a950*/  QGMMA.64x256x32.F32.E5M2.E5M2 R108, gdesc[UR16], R108, gsb0 ;  /* 0x03e00000106c79f3 */ /* 0x000fe6000800386c */
[----:B------:R-:W-:Y:S02]  /*a960*/  WARPGROUP.DEPBAR.LE gsb0, 0x0 ;  /* 0x00008000000079c5 */ /* 0x000fe40000010000 */
[----:B------:R-:W-:Y:S01]  /*a970*/  STL.64 [R1], R108 ;  /* 0x0000006c01007387 */ /* 0x000fe20000100a00 */
[----:B------:R-:W-:Y:S02]  /*a980*/  IMAD.MOV.U32 R2, RZ, RZ, R234 ;  /* 0x000000ffff027224 */ /* 0x000fe400078e00ea */
[----:B0-----:R-:W-:Y:S01]  /*a990*/  IMAD.MOV.U32 R0, RZ, RZ, R235 ;  /* 0x000000ffff007224 */ /* 0x001fe200078e00eb */
        /* <DEDUP_REMOVED lines=31> */
[----:B------:R-:W-:-:S03]  /*ab90*/  IMAD.MOV.U32 R23, RZ, RZ, R213 ;  /* 0x000000ffff177224 */ /* 0x000fc600078e00d5 */
        /* <DEDUP_REMOVED lines=40> */
[----:B------:R0:W-:Y:S04]  /*ae20*/  STL [R1+0x1a0], R212 ;  /* 0x0001a0d401007387 */ /* 0x0001e80000100800 */
[----:B------:R-:W2:Y:S04]  /*ae30*/  LDL.LU.64 R234, [R1+0xab8] ;  /* 0x000ab80001ea7983 */ /* 0x000ea80000300a00 */
[----:B------:R-:W3:Y:S04]  /*ae40*/  LDL.LU.64 R232, [R1+0xab0] ;  /* 0x000ab00001e87983 */ /* 0x000ee80000300a00 */
[----:B------:R-:W4:Y:S04]  /*ae50*/  LDL.LU.64 R230, [R1+0xaa8] ;  /* 0x000aa80001e67983 */ /* 0x000f280000300a00 */
        /* <DEDUP_REMOVED lines=8> */
[----:B0-----:R-:W4:Y:S04]  /*aee0*/  LDL.LU.64 R212, [R1+0xa60] ;  /* 0x000a600001d47983 */ /* 0x001f280000300a00 */
        /* <DEDUP_REMOVED lines=51> */
[----:B------:R-:W4:Y:S01]  /*b220*/  LDL.LU.64 R108, [R1+0x8c0] ;  /* 0x0008c000016c7983 */ /* 0x000f220000300a00 */
[----:B------:R-:W-:Y:S01]  /*b230*/  UIADD3 UR16, UR7, 0x402, URZ ;  /* 0x0000040207107890 */ /* 0x000fe2000fffe03f */
[----:B------:R-:W-:-:S02]  /*b240*/  UMOV UR17, 0x40000040 ;  /* 0x4000004000117882 */ /* 0x000fc40000000000 */
[----:B--2---:R-:W-:Y:S04]  /*b250*/  STL.64 [R1+0x860], R234 ;  /* 0x000860ea01007387 */ /* 0x004fe80000100a00 */
[----:B---3--:R-:W-:Y:S04]  /*b260*/  STL.64 [R1+0x858], R232 ;  /* 0x000858e801007387 */ /* 0x008fe80000100a00 */
[----:B----4-:R-:W-:Y:S04]  /*b270*/  STL.64 [R1+0x850], R230 ;  /* 0x000850e601007387 */ /* 0x010fe80000100a00 */
        /* <DEDUP_REMOVED lines=64> */
[----:B0-----:R-:W2:Y:S04]  /*b680*/  LDL.LU R108, [R1] ;  /* 0x00000000016c7983 */ /* 0x001ea80000300800 */
[----:B------:R-:W2:Y:S04]  /*b690*/  LDL.LU R109, [R1+0x4] ;  /* 0x00000400016d7983 */ /* 0x000ea80000300800 */
        /* <DEDUP_REMOVED lines=102> */
[----:B------:R-:W2:Y:S01]  /*bd00*/  LDL.LU R212, [R1+0x1a0] ;  /* 0x0001a00001d47983 */ /* 0x000ea20000300800 */
        /* <DEDUP_REMOVED lines=22> */
[----:B------:R-:W-:Y:S01]  /*be70*/  IMAD.MOV.U32 R235, RZ, RZ, R0 ;  /* 0x000000ffffeb7224 */ /* 0x000fe200078e0000 */
[----:B------:R-:W-:Y:S01]  /*be80*/  UIADD3 UR16, UR7, 0x4, URZ ;  /* 0x0000000407107890 */ /* 0x000fe2000fffe03f */
[----:B------:R0:W5:Y:S01]  /*be90*/  LDL.LU R23, [R1+0x8bc] ;  /* 0x0008bc0001177983 */ /* 0x0001620000300800 */
[----:B------:R-:W-:Y:S01]  /*bea0*/  UIADD3 UR18, UR8, 0x4, URZ ;  /* 0x0000000408127890 */ /* 0x000fe2000fffe03f */
[----:B------:R-:W-:Y:S01]  /*beb0*/  UMOV UR17, 0x40000040 ;  /* 0x4000004000117882 */ /* 0x000fe20000000000 */
[----:B------:R-:W-:Y:S01]  /*bec0*/  UMOV UR19, 0x40000040 ;  /* 0x4000004000137882 */ /* 0x000fe20000000000 */
[----:B------:R0:W5:Y:S04]  /*bed0*/  LDL.LU R22, [R1+0x8b8] ;  /* 0x0008b80001167983 */ /* 0x0001680000300800 */
        /* <DEDUP_REMOVED lines=19> */
[----:B------:R0:W5:Y:S01]  /*c010*/  LDL.LU R2, [R1+0x868] ;  /* 0x0008680001027983 */ /* 0x0001620000300800 */
[----:B--2---:R-:W-:-:S06]  /*c020*/  WARPGROUP.ARRIVE ;  /* 0x00000000000079c5 */ /* 0x004fcc0000000000 */
        /* <DEDUP_REMOVED lines=66> */
[----:B-1----:R-:W2:Y:S04]  /*c450*/  LDL.LU.64 R234, [R1+0x860] ;  /* 0x0008600001ea7983 */ /* 0x002ea80000300a00 */
        /* <DEDUP_REMOVED lines=268> */
[----:B-1----:R0:W5:Y:S04]  /*d520*/  LDL.LU.64 R234, [R1+0x660] ;  /* 0x0006600001ea7983 */ /* 0x0021680000300a00 */
[----:B------:R0:W5:Y:S04]  /*d530*/  LDL.LU.64 R232, [R1+0x658] ;  /* 0x0006580001e87983 */ /* 0x0001680000300a00 */
        /* <DEDUP_REMOVED lines=63> */
[----:B------:R-:W-:Y:S01]  /*d930*/  UMOV UR17, 0x40000040 ;  /* 0x4000004000117882 */ /* 0x000fe20000000000 */
[----:B------:R-:W-:-:S04]  /*d940*/  UIADD3 UR6, UR6, 0x4, URZ ;  /* 0x0000000406067890 */ /* 0x000fc8000fffe03f */
[----:B------:R-:W-:-:S04]  /*d950*/  UISETP.NE.AND UP0, UPT, UR6, UR27, UPT ;  /* 0x0000001b0600728c */ /* 0x000fc8000bf05270 */
[----:B------:R-:W-:-:S06]  /*d960*/  USEL UR7, URZ, 0x1, UP0 ;  /* 0x000000013f077887 */ /* 0x000fcc0008000000 */
[----:B------:R-:W-:Y:S01]  /*d970*/  ISETP.NE.AND P0, PT, RZ, UR7, PT ;  /* 0x00000007ff007c0c */ /* 0x000fe2000bf05270 */
[----:B--2---:R-:W-:-:S06]  /*d980*/  WARPGROUP.ARRIVE ;  /* 0x00000000000079c5 */ /* 0x004fcc0000000000 */
[----:B------:R-:W-:Y:S03]  /*d990*/  QGMMA.64x256x32.F32.E5M2.E5M2 R24, gdesc[UR16], R24, gsb0 ;  /* 0x03e00000101879f3 */ /* 0x000fe60008003818 */
[----:B------:R-:W-:-:S03]  /*d9a0*/  WARPGROUP.DEPBAR.LE gsb0, 0x0 ;  /* 0x00008000000079c5 */ /* 0x000fc60000010000 */
[----:B0-----:R-:W-:Y:S05]  /*d9b0*/  @!P0 BRA `(.L_x_24) ;  /* 0x0000003800fc8947 */ /* 0x001fea0003800000 */
[----:B-----5:R0:W-:Y:S04]  /*d9c0*/  STL [R1+0x690], R225 ;  /* 0x000690e101007387 */ /* 0x0201e80000100800 */
[----:B------:R1:W-:Y:S01]  /*d9d0*/  STL [R1+0x68c], R226 ;  /* 0x00068ce201007387 */ /* 0x0003e20000100800 */
[----:B0-----:R-:W-:-:S03]  /*d9e0*/  IMAD.MOV.U32 R225, RZ, RZ, R0 ;  /* 0x000000ffffe17224 */ /* 0x001fc600078e0000 */
[----:B-1----:R-:W2:Y:S04]  /*d9f0*/  LDL R226, [R1+0x4] ;  /* 0x0000040001e27983 */ /* 0x002ea80000100800 */
[----:B------:R0:W-:Y:S04]  /*da00*/  STL [R1+0x688], R227 ;  /* 0x000688e301007387 */ /* 0x0001e80000100800 */
[----:B0-----:R-:W3:Y:S04]  /*da10*/  LDL R227, [R1+0x8] ;  /* 0x0000080001e37983 */ /* 0x001ee80000100800 */
[----:B------:R0:W-:Y:S04]  /*da20*/  STL [R1+0x684], R228 ;  /* 0x000684e401007387 */ /* 0x0001e80000100800 */
[----:B0-----:R-:W4:Y:S04]  /*da30*/  LDL R228, [R1+0xc] ;  /* 0x00000c0001e47983 */ /* 0x001f280000100800 */
        /* <DEDUP_REMOVED lines=211> */
[----:B0-----:R-:W4:Y:S04]  /*e770*/  LDL.LU R122, [R1+0x200] ;  /* 0x00020000017a7983 */ /* 0x001f280000300800 */
        /* <DEDUP_REMOVED lines=10> */
[----:B------:R-:W4:Y:S04]  /*e820*/  LDL.LU R0, [R1+0x22c] ;  /* 0x00022c0001007983 */ /* 0x000f280000300800 */
        /* <DEDUP_REMOVED lines=37> */
[----:B0-----:R-:W4:Y:S04]  /*ea80*/  LDL.LU R146, [R1+0x210] ;  /* 0x0002100001927983 */ /* 0x001f280000300800 */
[----:B------:R0:W-:Y:S01]  /*ea90*/  STL [R1+0x478], R147 ;  /* 0x0004789301007387 */ /* 0x0001e20000100800 */
[----:B------:R-:W-:-:S03]  /*eaa0*/  FADD R2, R225, R2 ;  /* 0x00000002e1027221 */ /* 0x000fc60000000000 */
[----:B0-----:R-:W4:Y:S04]  /*eab0*/  LDL R147, [R1+0x1f8] ;  /* 0x0001f80001937983 */ /* 0x001f280000100800 */
[----:B------:R0:W-:Y:S01]  /*eac0*/  STL [R1+0x474], R148 ;  /* 0x0004749401007387 */ /* 0x0001e20000100800 */
[----:B--2---:R-:W-:-:S01]  /*ead0*/  FADD R3, R226, R3 ;  /* 0x00000003e2037221 */ /* 0x004fc20000000000 */
[----:B---3--:R-:W-:Y:S02]  /*eae0*/  FADD R4, R227, R4 ;  /* 0x00000004e3047221 */ /* 0x008fe40000000000 */
[----:B0-----:R-:W2:Y:S04]  /*eaf0*/  LDL R148, [R1+0x1c0] ;  /* 0x0001c00001947983 */ /* 0x001ea80000100800 */
[----:B------:R0:W-:Y:S01]  /*eb00*/  STL [R1+0x470], R149 ;  /* 0x0004709501007387 */ /* 0x0001e20000100800 */
[----:B----4-:R-:W-:-:S01]  /*eb10*/  FADD R5, R228, R5 ;  /* 0x00000005e4057221 */ /* 0x010fc20000000000 */
[----:B------:R-:W-:-:S02]  /*eb20*/  FADD R6, R229, R6 ;  /* 0x00000006e5067221 */ /* 0x000fc40000000000 */
[----:B0-----:R-:W3:Y:S04]  /*eb30*/  LDL R149, [R1+0x1f4] ;  /* 0x0001f40001957983 */ /* 0x001ee80000100800 */
[----:B------:R0:W-:Y:S01]  /*eb40*/  STL [R1+0x46c], R150 ;  /* 0x00046c9601007387 */ /* 0x0001e20000100800 */
[----:B------:R-:W-:-:S01]  /*eb50*/  FADD R7, R230, R7 ;  /* 0x00000007e6077221 */ /* 0x000fc20000000000 */
[----:B------:R-:W-:Y:S02]  /*eb60*/  FADD R8, R231, R8 ;  /* 0x00000008e7087221 */ /* 0x000fe40000000000 */
[----:B0-----:R-:W4:Y:S04]  /*eb70*/  LDL.LU R150, [R1+0x20c] ;  /* 0x00020c0001967983 */ /* 0x001f280000300800 */
[----:B------:R0:W-:Y:S01]  /*eb80*/  STL [R1+0x468], R151 ;  /* 0x0004689701007387 */ /* 0x0001e20000100800 */
[----:B------:R-:W-:-:S01]  /*eb90*/  FADD R9, R232, R9 ;  /* 0x00000009e8097221 */ /* 0x000fc20000000000 */
[----:B------:R-:W-:-:S02]  /*eba0*/  FADD R10, R233, R10 ;  /* 0x0000000ae90a7221 */ /* 0x000fc40000000000 */
[----:B0-----:R-:W3:Y:S04]  /*ebb0*/  LDL R151, [R1+0x1f0] ;  /* 0x0001f00001977983 */ /* 0x001ee80000100800 */
[----:B------:R-:W2:Y:S04]  /*ebc0*/  LDL.LU R225, [R1+0x690] ;  /* 0x0006900001e17983 */ /* 0x000ea80000300800 */
[----:B------:R-:W4:Y:S04]  /*ebd0*/  LDL.LU R226, [R1+0x68c] ;  /* 0x00068c0001e27983 */ /* 0x000f280000300800 */
[----:B------:R-:W3:Y:S04]  /*ebe0*/  LDL.LU R227, [R1+0x688] ;  /* 0x0006880001e37983 */ /* 0x000ee80000300800 */
[----:B------:R-:W3:Y:S04]  /*ebf0*/  LDL.LU R228, [R1+0x684] ;  /* 0x0006840001e47983 */ /* 0x000ee80000300800 */
[----:B------:R-:W3:Y:S01]  /*ec00*/  LDL.LU R229, [R1+0x680] ;  /* 0x0006800001e57983 */ /* 0x000ee20000300800 */
[----:B------:R-:W-:-:S03]  /*ec10*/  FADD R11, R234, R11 ;  /* 0x0000000bea0b7221 */ /* 0x000fc60000000000 */
[----:B------:R-:W3:Y:S01]  /*ec20*/  LDL.LU R230, [R1+0x67c] ;  /* 0x00067c0001e67983 */ /* 0x000ee20000300800 */
[----:B------:R-:W-:-:S03]  /*ec30*/  FADD R12, R235, R12 ;  /* 0x0000000ceb0c7221 */ /* 0x000fc60000000000 */
[----:B------:R-:W3:Y:S04]  /*ec40*/  LDL.LU R231, [R1+0x678] ;  /* 0x0006780001e77983 */ /* 0x000ee80000300800 */
[----:B------:R-:W3:Y:S04]  /*ec50*/  LDL.LU R232, [R1+0x674] ;  /* 0x0006740001e87983 */ /* 0x000ee80000300800 */
[----:B------:R-:W3:Y:S04]  /*ec60*/  LDL.LU R233, [R1+0x670] ;  /* 0x0006700001e97983 */ /* 0x000ee80000300800 */
[----:B------:R-:W3:Y:S04]  /*ec70*/  LDL.LU R234, [R1+0x66c] ;  /* 0x00066c0001ea7983 */ /* 0x000ee80000300800 */
[----:B------:R-:W3:Y:S01]  /*ec80*/  LDL.LU R235, [R1+0x668] ;  /* 0x0006680001eb7983 */ /* 0x000ee20000300800 */
[----:B------:R-:W-:-:S01]  /*ec90*/  FADD R13, R24, R13 ;  /* 0x0000000d180d7221 */ /* 0x000fc20000000000 */
[----:B------:R-:W-:Y:S01]  /*eca0*/  FADD R14, R25, R14 ;  /* 0x0000000e190e7221 */ /* 0x000fe20000000000 */
[----:B------:R-:W-:-:S01]  /*ecb0*/  FADD R15, R26, R15 ;  /* 0x0000000f1a0f7221 */ /* 0x000fc20000000000 */
[----:B------:R-:W3:Y:S01]  /*ecc0*/  LDL.LU R24, [R1+0x664] ;  /* 0x0006640001187983 */ /* 0x000ee20000300800 */
[----:B------:R-:W-:-:S01]  /*ecd0*/  FADD R16, R27, R16 ;  /* 0x000000101b107221 */ /* 0x000fc20000000000 */
[----:B------:R-:W-:-:S02]  /*ece0*/  FADD R17, R28, R17 ;  /* 0x000000111c117221 */ /* 0x000fc40000000000 */
[----:B------:R-:W3:Y:S01]  /*ecf0*/  LDL.LU R25, [R1+0x660] ;  /* 0x0006600001197983 */ /* 0x000ee20000300800 */
[----:B------:R-:W-:-:S03]  /*ed00*/  FADD R18, R29, R18 ;  /* 0x000000121d127221 */ /* 0x000fc60000000000 */
        /* <DEDUP_REMOVED lines=157> */
[----:B--2---:R-:W-:-:S03]  /*f6e0*/  FADD R225, R108, R225 ;  /* 0x000000e16ce17221 */ /* 0x004fc60000000000 */
[----:B------:R-:W2:Y:S01]  /*f6f0*/  LDL.LU R105, [R1+0x520] ;  /* 0x0005200001697983 */ /* 0x000ea20000300800 */
[----:B----4-:R-:W-:-:S03]  /*f700*/  FADD R226, R109, R226 ;  /* 0x000000e26de27221 */ /* 0x010fc60000000000 */
[----:B------:R-:W4:Y:S01]  /*f710*/  LDL.LU R106, [R1+0x51c] ;  /* 0x00051c00016a7983 */ /* 0x000f220000300800 */
[----:B---3--:R-:W-:-:S03]  /*f720*/  FADD R227, R110, R227 ;  /* 0x000000e36ee37221 */ /* 0x008fc60000000000 */
        /* <DEDUP_REMOVED lines=15> */
[----:B------:R-:W-:-:S01]  /*f820*/  FADD R235, R118, R235 ;  /* 0x000000eb76eb7221 */ /* 0x000fc20000000000 */
[----:B------:R-:W-:Y:S02]  /*f830*/  FADD R122, R121, R122 ;  /* 0x0000007a797a7221 */ /* 0x000fe40000000000 */
[----:B------:R-:W3:Y:S01]  /*f840*/  LDL.LU R115, [R1+0x4f8] ;  /* 0x0004f80001737983 */ /* 0x000ee20000300800 */
[----:B------:R-:W-:-:S03]  /*f850*/  FADD R236, R119, R236 ;  /* 0x000000ec77ec7221 */ /* 0x000fc60000000000 */
[----:B------:R-:W3:Y:S01]  /*f860*/  LDL.LU R116, [R1+0x4f4] ;  /* 0x0004f40001747983 */ /* 0x000ee20000300800 */
[----:B------:R-:W-:-:S03]  /*f870*/  FADD R237, R120, R237 ;  /* 0x000000ed78ed7221 */ /* 0x000fc60000000000 */
[----:B------:R-:W3:Y:S01]  /*f880*/  LDL.LU R117, [R1+0x4f0] ;  /* 0x0004f00001757983 */ /* 0x000ee20000300800 */
[----:B------:R-:W-:-:S03]  /*f890*/  FADD R124, R123, R124 ;  /* 0x0000007c7b7c7221 */ /* 0x000fc60000000000 */
[----:B------:R-:W3:Y:S04]  /*f8a0*/  LDL.LU R118, [R1+0x4ec] ;  /* 0x0004ec0001767983 */ /* 0x000ee80000300800 */
[----:B------:R-:W3:Y:S01]  /*f8b0*/  LDL.LU R119, [R1+0x4e8] ;  /* 0x0004e80001777983 */ /* 0x000ee20000300800 */
[----:B------:R-:W-:-:S03]  /*f8c0*/  FADD R126, R125, R126 ;  /* 0x0000007e7d7e7221 */ /* 0x000fc60000000000 */
[----:B------:R-:W3:Y:S04]  /*f8d0*/  LDL.LU R120, [R1+0x4e4] ;  /* 0x0004e40001787983 */ /* 0x000ee80000300800 */
[----:B------:R-:W3:Y:S04]  /*f8e0*/  LDL.LU R121, [R1+0x4e0] ;  /* 0x0004e00001797983 */ /* 0x000ee80000300800 */
[----:B------:R0:W-:Y:S01]  /*f8f0*/  STL [R1+0x200], R122 ;  /* 0x0002007a01007387 */ /* 0x0001e20000100800 */
[----:B------:R-:W-:-:S01]  /*f900*/  FADD R150, R127, R150 ;  /* 0x000000967f967221 */ /* 0x000fc20000000000 */
[----:B------:R-:W-:Y:S01]  /*f910*/  FADD R146, R148, R146 ;  /* 0x0000009294927221 */ /* 0x000fe20000000000 */
[----:B------:R-:W-:-:S01]  /*f920*/  FADD R143, R144, R143 ;  /* 0x0000008f908f7221 */ /* 0x000fc20000000000 */
[----:B------:R-:W-:Y:S01]  /*f930*/  FADD R141, R142, R141 ;  /* 0x0000008d8e8d7221 */ /* 0x000fe20000000000 */
[----:B0-----:R-:W3:Y:S04]  /*f940*/  LDL.LU R122, [R1+0x4dc] ;  /* 0x0004dc00017a7983 */ /* 0x001ee80000300800 */
[----:B------:R-:W3:Y:S04]  /*f950*/  LDL.LU R123, [R1+0x4d8] ;  /* 0x0004d800017b7983 */ /* 0x000ee80000300800 */
[----:B------:R0:W-:Y:S01]  /*f960*/  STL [R1+0x204], R124 ;  /* 0x0002047c01007387 */ /* 0x0001e20000100800 */
[----:B------:R-:W-:-:S01]  /*f970*/  FADD R139, R140, R139 ;  /* 0x0000008b8c8b7221 */ /* 0x000fc20000000000 */
[----:B------:R-:W-:Y:S01]  /*f980*/  FADD R137, R138, R137 ;  /* 0x000000898a897221 */ /* 0x000fe20000000000 */
[----:B------:R-:W-:-:S01]  /*f990*/  FADD R135, R136, R135 ;  /* 0x0000008788877221 */ /* 0x000fc20000000000 */
[----:B0-----:R-:W3:Y:S04]  /*f9a0*/  LDL.LU R124, [R1+0x4d4] ;  /* 0x0004d400017c7983 */ /* 0x001ee80000300800 */
[----:B------:R-:W3:Y:S04]  /*f9b0*/  LDL.LU R125, [R1+0x4d0] ;  /* 0x0004d000017d7983 */ /* 0x000ee80000300800 */
[----:B------:R0:W-:Y:S01]  /*f9c0*/  STL [R1+0x208], R126 ;  /* 0x0002087e01007387 */ /* 0x0001e20000100800 */
[----:B------:R-:W-:-:S01]  /*f9d0*/  FADD R131, R133, R131 ;  /* 0x0000008385837221 */ /* 0x000fc20000000000 */
[----:B------:R-:W-:-:S02]  /*f9e0*/  FADD R0, R129, R0 ;  /* 0x0000000081007221 */ /* 0x000fc40000000000 */
[----:B0-----:R-:W3:Y:S04]  /*f9f0*/  LDL.LU R126, [R1+0x4cc] ;  /* 0x0004cc00017e7983 */ /* 0x001ee80000300800 */
[----:B------:R-:W3:Y:S04]  /*fa00*/  LDL.LU R127, [R1+0x4c8] ;  /* 0x0004c800017f7983 */ /* 0x000ee80000300800 */
[----:B------:R-:W-:Y:S04]  /*fa10*/  STL [R1+0x20c], R150 ;  /* 0x00020c9601007387 */ /* 0x000fe80000100800 */
[----:B------:R-:W-:Y:S04]  /*fa20*/  STL [R1+0x210], R146 ;  /* 0x0002109201007387 */ /* 0x000fe80000100800 */
[----:B------:R-:W-:Y:S04]  /*fa30*/  STL [R1+0x214], R143 ;  /* 0x0002148f01007387 */ /* 0x000fe80000100800 */
[----:B------:R-:W-:Y:S04]  /*fa40*/  STL [R1+0x218], R141 ;  /* 0x0002188d01007387 */ /* 0x000fe80000100800 */
[----:B------:R-:W-:Y:S04]  /*fa50*/  STL [R1+0x21c], R139 ;  /* 0x00021c8b01007387 */ /* 0x000fe80000100800 */
[----:B------:R-:W-:Y:S04]  /*fa60*/  STL [R1+0x220], R137 ;  /* 0x0002208901007387 */ /* 0x000fe80000100800 */
[----:B------:R-:W2:Y:S04]  /*fa70*/  LDL.LU R129, [R1+0x230] ;  /* 0x0002300001817983 */ /* 0x000ea80000300800 */
[----:B------:R-:W-:Y:S04]  /*fa80*/  STL [R1+0x224], R135 ;  /* 0x0002248701007387 */ /* 0x000fe80000100800 */
[----:B------:R0:W-:Y:S04]  /*fa90*/  STL [R1+0x228], R131 ;  /* 0x0002288301007387 */ /* 0x0001e80000100800 */
[----:B0-----:R-:W4:Y:S04]  /*faa0*/  LDL.LU R131, [R1+0x234] ;  /* 0x0002340001837983 */ /* 0x001f280000300800 */
[----:B------:R-:W3:Y:S04]  /*fab0*/  LDL.LU R133, [R1+0x238] ;  /* 0x0002380001857983 */ /* 0x000ee80000300800 */
[----:B------:R0:W-:Y:S04]  /*fac0*/  STL [R1+0x22c], R0 ;  /* 0x00022c0001007387 */ /* 0x0001e80000100800 */
        /* <DEDUP_REMOVED lines=13> */
[----:B0-----:R-:W3:Y:S01]  /*fba0*/  LDL.LU R0, [R1+0x270] ;  /* 0x0002700001007983 */ /* 0x001ee20000300800 */
[----:B--2---:R-:W-:-:S03]  /*fbb0*/  FADD R129, R128, R129 ;  /* 0x0000008180817221 */ /* 0x004fc60000000000 */
[----:B------:R-:W2:Y:S04]  /*fbc0*/  LDL.LU R128, [R1+0x4c4] ;  /* 0x0004c40001807983 */ /* 0x000ea80000300800 */
[----:B------:R0:W-:Y:S04]  /*fbd0*/  STL [R1+0x230], R129 ;  /* 0x0002308101007387 */ /* 0x0001e80000100800 */
[----:B0-----:R-:W2:Y:S01]  /*fbe0*/  LDL.LU R129, [R1+0x4c0] ;  /* 0x0004c00001817983 */ /* 0x001ea20000300800 */
[----:B----4-:R-:W-:-:S03]  /*fbf0*/  FADD R131, R130, R131 ;  /* 0x0000008382837221 */ /* 0x010fc60000000000 */
[----:B------:R-:W4:Y:S01]  /*fc00*/  LDL.LU R130, [R1+0x4bc] ;  /* 0x0004bc0001827983 */ /* 0x000f220000300800 */
[----:B---3--:R-:W-:-:S03]  /*fc10*/  FADD R133, R132, R133 ;  /* 0x0000008584857221 */ /* 0x008fc60000000000 */
[----:B------:R0:W-:Y:S01]  /*fc20*/  STL [R1+0x234], R131 ;  /* 0x0002348301007387 */ /* 0x0001e20000100800 */
[----:B------:R-:W-:-:S03]  /*fc30*/  FADD R135, R134, R135 ;  /* 0x0000008786877221 */ /* 0x000fc60000000000 */
[----:B0-----:R-:W3:Y:S01]  /*fc40*/  LDL.LU R131, [R1+0x4b8] ;  /* 0x0004b80001837983 */ /* 0x001ee20000300800 */
[----:B------:R-:W-:-:S03]  /*fc50*/  FADD R150, R151, R150 ;  /* 0x0000009697967221 */ /* 0x000fc60000000000 */
[----:B------:R-:W3:Y:S01]  /*fc60*/  LDL.LU R132, [R1+0x4b4] ;  /* 0x0004b40001847983 */ /* 0x000ee20000300800 */
[----:B------:R-:W-:-:S03]  /*fc70*/  FADD R148, R149, R148 ;  /* 0x0000009495947221 */ /* 0x000fc60000000000 */
[----:B------:R0:W-:Y:S01]  /*fc80*/  STL [R1+0x238], R133 ;  /* 0x0002388501007387 */ /* 0x0001e20000100800 */
[----:B------:R-:W-:-:S01]  /*fc90*/  FADD R146, R147, R146 ;  /* 0x0000009293927221 */ /* 0x000fc20000000000 */
[----:B------:R-:W-:Y:S02]  /*fca0*/  FADD R144, R145, R144 ;  /* 0x0000009091907221 */ /* 0x000fe40000000000 */
[----:B0-----:R-:W3:Y:S01]  /*fcb0*/  LDL.LU R133, [R1+0x4b0] ;  /* 0x0004b00001857983 */ /* 0x001ee20000300800 */
[----:B------:R-:W-:-:S03]  /*fcc0*/  FADD R143, R24, R143 ;  /* 0x0000008f188f7221 */ /* 0x000fc60000000000 */
[----:B------:R-:W3:Y:S01]  /*fcd0*/  LDL.LU R134, [R1+0x4ac] ;  /* 0x0004ac0001867983 */ /* 0x000ee20000300800 */
[----:B------:R-:W-:-:S03]  /*fce0*/  FADD R142, R25, R142 ;  /* 0x0000008e198e7221 */ /* 0x000fc60000000000 */
[----:B------:R0:W-:Y:S01]  /*fcf0*/  STL [R1+0x23c], R135 ;  /* 0x00023c8701007387 */ /* 0x0001e20000100800 */
[----:B------:R-:W-:-:S01]  /*fd00*/  FADD R141, R26, R141 ;  /* 0x0000008d1a8d7221 */ /* 0x000fc20000000000 */
[----:B------:R-:W-:Y:S01]  /*fd10*/  FADD R140, R27, R140 ;  /* 0x0000008c1b8c7221 */ /* 0x000fe20000000000 */
[----:B------:R-:W-:-:S01]  /*fd20*/  FADD R139, R28, R139 ;  /* 0x0000008b1c8b7221 */ /* 0x000fc20000000000 */
[----:B0-----:R-:W3:Y:S01]  /*fd30*/  LDL.LU R135, [R1+0x4a8] ;  /* 0x0004a80001877983 */ /* 0x001ee20000300800 */
[----:B------:R-:W-:-:S03]  /*fd40*/  FADD R138, R29, R138 ;  /* 0x0000008a1d8a7221 */ /* 0x000fc60000000000 */
[----:B------:R0:W-:Y:S01]  /*fd50*/  STL [R1+0x240], R150 ;  /* 0x0002409601007387 */ /* 0x0001e20000100800 */
[----:B------:R-:W-:-:S03]  /*fd60*/  FADD R137, R30, R137 ;  /* 0x000000891e897221 */ /* 0x000fc60000000000 */
[----:B------:R1:W-:Y:S01]  /*fd70*/  STL [R1+0x244], R148 ;  /* 0x0002449401007387 */ /* 0x0003e20000100800 */
[----:B------:R-:W-:-:S03]  /*fd80*/  FADD R136, R31, R136 ;  /* 0x000000881f887221 */ /* 0x000fc60000000000 */
[----:B------:R1:W-:Y:S01]  /*fd90*/  STL [R1+0x248], R146 ;  /* 0x0002489201007387 */ /* 0x0003e20000100800 */
[----:B------:R-:W-:-:S03]  /*fda0*/  FADD R0, R32, R0 ;  /* 0x0000000020007221 */ /* 0x000fc60000000000 */
[----:B------:R1:W-:Y:S04]  /*fdb0*/  STL [R1+0x24c], R144 ;  /* 0x00024c9001007387 */ /* 0x0003e80000100800 */
[----:B------:R1:W-:Y:S04]  /*fdc0*/  STL [R1+0x250], R143 ;  /* 0x0002508f01007387 */ /* 0x0003e80000100800 */
[----:B------:R1:W-:Y:S04]  /*fdd0*/  STL [R1+0x254], R142 ;  /* 0x0002548e01007387 */ /* 0x0003e80000100800 */
[----:B------:R1:W-:Y:S04]  /*fde0*/  STL [R1+0x258], R141 ;  /* 0x0002588d01007387 */ /* 0x0003e80000100800 */
[----:B------:R1:W-:Y:S04]  /*fdf0*/  STL [R1+0x25c], R140 ;  /* 0x00025c8c01007387 */ /* 0x0003e80000100800 */
[----:B------:R1:W-:Y:S04]  /*fe00*/  STL [R1+0x260], R139 ;  /* 0x0002608b01007387 */ /* 0x0003e80000100800 */
[----:B------:R1:W-:Y:S04]  /*fe10*/  STL [R1+0x264], R138 ;  /* 0x0002648a01007387 */ /* 0x0003e80000100800 */
[----:B------:R-:W2:Y:S04]  /*fe20*/  LDL.LU R151, [R1+0x274] ;  /* 0x0002740001977983 */ /* 0x000ea80000300800 */
[----:B------:R1:W-:Y:S04]  /*fe30*/  STL [R1+0x268], R137 ;  /* 0x0002688901007387 */ /* 0x0003e80000100800 */
[----:B0-----:R-:W4:Y:S04]  /*fe40*/  LDL.LU R150, [R1+0x278] ;  /* 0x0002780001967983 */ /* 0x001f280000300800 */
[----:B------:R0:W-:Y:S04]  /*fe50*/  STL [R1+0x26c], R136 ;  /* 0x00026c8801007387 */ /* 0x0001e80000100800 */
[----:B------:R-:W3:Y:S04]  /*fe60*/  LDL.LU R149, [R1+0x27c] ;  /* 0x00027c0001957983 */ /* 0x000ee80000300800 */
[----:B------:R0:W-:Y:S04]  /*fe70*/  STL [R1+0x270], R0 ;  /* 0x0002700001007387 */ /* 0x0001e80000100800 */
[----:B-1----:R-:W3:Y:S04]  /*fe80*/  LDL.LU R148, [R1+0x280] ;  /* 0x0002800001947983 */ /* 0x002ee80000300800 */
        /* <DEDUP_REMOVED lines=11> */
[----:B0-----:R-:W3:Y:S04]  /*ff40*/  LDL.LU R136, [R1+0x2b0] ;  /* 0x0002b00001887983 */ /* 0x001ee80000300800 */
[----:B------:R-:W3:Y:S01]  /*ff50*/  LDL.LU R0, [R1+0x2b4] ;  /* 0x0002b40001007983 */ /* 0x000ee20000300800 */
[----:B--2---:R-:W-:-:S05]  /*ff60*/  FADD R151, R33, R151 ;  /* 0x0000009721977221 */ /* 0x004fca0000000000 */
[----:B------:R0:W-:Y:S01]  /*ff70*/  STL [R1+0x274], R151 ;  /* 0x0002749701007387 */ /* 0x0001e20000100800 */
[----:B----4-:R-:W-:-:S05]  /*ff80*/  FADD R150, R34, R150 ;  /* 0x0000009622967221 */ /* 0x010fca0000000000 */
[----:B------:R1:W-:Y:S01]  /*ff90*/  STL [R1+0x278], R150 ;  /* 0x0002789601007387 */ /* 0x0003e20000100800 */
[----:B---3--:R-:W-:-:S05]  /*ffa0*/  FADD R149, R35, R149 ;  /* 0x0000009523957221 */ /* 0x008fca0000000000 */
[----:B------:R2:W-:Y:S01]  /*ffb0*/  STL [R1+0x27c], R149 ;  /* 0x00027c9501007387 */ /* 0x0005e20000100800 */
[----:B------:R-:W-:-:S01]  /*ffc0*/  FADD R148, R36, R148 ;  /* 0x0000009424947221 */ /* 0x000fc20000000000 */
[----:B------:R-:W-:-:S04]  /*ffd0*/  FADD R147, R37, R147 ;  /* 0x0000009325937221 */ /* 0x000fc80000000000 */
[----:B------:R3:W-:Y:S01]  /*ffe0*/  STL [R1+0x280], R148 ;  /* 0x0002809401007387 */ /* 0x0007e20000100800 */
[----:B------:R-:W-:-:S03]  /*fff0*/  FADD R146, R38, R146 ;  /* 0x0000009226927221 */ /* 0x000fc60000000000 */
        /* <DEDUP_REMOVED lines=20> */
[----:B0-----:R-:W4:Y:S01]  /*10140*/  LDL.LU R151, [R1+0x2b8] ;  /* 0x0002b80001977983 */ /* 0x001f220000300800 */
[----:B------:R-:W-:-:S03]  /*10150*/  FADD R0, R49, R0 ;  /* 0x0000000031007221 */ /* 0x000fc60000000000 */
[----:B------:R0:W-:Y:S04]  /*10160*/  STL [R1+0x2ac], R137 ;  /* 0x0002ac8901007387 */ /* 0x0001e80000100800 */
[----:B-1----:R-:W4:Y:S04]  /*10170*/  LDL.LU R150, [R1+0x2bc] ;  /* 0x0002bc0001967983 */ /* 0x002f280000300800 */
[----:B------:R1:W-:Y:S04]  /*10180*/  STL [R1+0x2b0], R136 ;  /* 0x0002b08801007387 */ /* 0x0003e80000100800 */
[----:B--2---:R-:W2:Y:S04]  /*10190*/  LDL.LU R149, [R1+0x2c0] ;  /* 0x0002c00001957983 */ /* 0x004ea80000300800 */
[----:B------:R1:W-:Y:S04]  /*101a0*/  STL [R1+0x2b4], R0 ;  /* 0x0002b40001007387 */ /* 0x0003e80000100800 */
[----:B---3--:R-:W3:Y:S04]  /*101b0*/  LDL.LU R148, [R1+0x2c4] ;  /* 0x0002c40001947983 */ /* 0x008ee80000300800 */
[----:B----4-:R-:W4:Y:S04]  /*101c0*/  LDL.LU R147, [R1+0x2c8] ;  /* 0x0002c80001937983 */ /* 0x010f280000300800 */
[----:B------:R-:W4:Y:S04]  /*101d0*/  LDL.LU R146, [R1+0x2cc] ;  /* 0x0002cc0001927983 */ /* 0x000f280000300800 */
        /* <DEDUP_REMOVED lines=8> */
[----:B0-----:R-:W4:Y:S04]  /*10260*/  LDL.LU R137, [R1+0x2f0] ;  /* 0x0002f00001897983 */ /* 0x001f280000300800 */
[----:B-1----:R-:W4:Y:S04]  /*10270*/  LDL.LU R136, [R1+0x2f4] ;  /* 0x0002f40001887983 */ /* 0x002f280000300800 */
[----:B------:R-:W4:Y:S01]  /*10280*/  LDL.LU R0, [R1+0x2f8] ;  /* 0x0002f80001007983 */ /* 0x000f220000300800 */
[----:B------:R-:W-:-:S01]  /*10290*/  FADD R151, R50, R151 ;  /* 0x0000009732977221 */ /* 0x000fc20000000000 */
[----:B------:R-:W-:-:S04]  /*102a0*/  FADD R150, R51, R150 ;  /* 0x0000009633967221 */ /* 0x000fc80000000000 */
[----:B------:R0:W-:Y:S01]  /*102b0*/  STL [R1+0x2b8], R151 ;  /* 0x0002b89701007387 */ /* 0x0001e20000100800 */
[----:B--2---:R-:W-:-:S03]  /*102c0*/  FADD R149, R52, R149 ;  /* 0x0000009534957221 */ /* 0x004fc60000000000 */
[----:B------:R1:W-:Y:S01]  /*102d0*/  STL [R1+0x2bc], R150 ;  /* 0x0002bc9601007387 */ /* 0x0003e20000100800 */
[----:B---3--:R-:W-:-:S03]  /*102e0*/  FADD R148, R53, R148 ;  /* 0x0000009435947221 */ /* 0x008fc60000000000 */
[----:B------:R2:W-:Y:S01]  /*102f0*/  STL [R1+0x2c0], R149 ;  /* 0x0002c09501007387 */ /* 0x0005e20000100800 */
[----:B----4-:R-:W-:-:S03]  /*10300*/  FADD R147, R54, R147 ;  /* 0x0000009336937221 */ /* 0x010fc60000000000 */
        /* <DEDUP_REMOVED lines=198> */
[----:B------:R-:W-:Y:S01]  /*10f70*/  STL [R1+0x3c8], R151 ;  /* 0x0003c89701007387 */ /* 0x000fe20000100800 */
[----:B--2---:R-:W-:-:S03]  /*10f80*/  FADD R149, R120, R149 ;  /* 0x0000009578957221 */ /* 0x004fc60000000000 */
[----:B------:R-:W-:Y:S01]  /*10f90*/  STL [R1+0x3cc], R150 ;  /* 0x0003cc9601007387 */ /* 0x000fe20000100800 */
[----:B---3--:R-:W-:-:S03]  /*10fa0*/  FADD R148, R121, R148 ;  /* 0x0000009479947221 */ /* 0x008fc60000000000 */
[----:B------:R-:W-:Y:S01]  /*10fb0*/  STL [R1+0x3d0], R149 ;  /* 0x0003d09501007387 */ /* 0x000fe20000100800 */
[----:B----4-:R-:W-:-:S03]  /*10fc0*/  FADD R147, R122, R147 ;  /* 0x000000937a937221 */ /* 0x010fc60000000000 */
[----:B------:R-:W-:Y:S01]  /*10fd0*/  STL [R1+0x3d4], R148 ;  /* 0x0003d49401007387 */ /* 0x000fe20000100800 */
[----:B------:R-:W-:-:S03]  /*10fe0*/  FADD R146, R123, R146 ;  /* 0x000000927b927221 */ /* 0x000fc60000000000 */
        /* <DEDUP_REMOVED lines=17> */
[----:B------:R-:W-:-:S01]  /*11100*/  FADD R137, R132, R137 ;  /* 0x0000008984897221 */ /* 0x000fc20000000000 */
[----:B------:R-:W-:Y:S02]  /*11110*/  FADD R136, R133, R136 ;  /* 0x0000008885887221 */ /* 0x000fe40000000000 */
[----:B------:R-:W-:Y:S04]  /*11120*/  STL [R1+0x3fc], R138 ;  /* 0x0003fc8a01007387 */ /* 0x000fe80000100800 */
[----:B------:R0:W-:Y:S04]  /*11130*/  STL [R1+0x404], R136 ;  /* 0x0004048801007387 */ /* 0x0001e80000100800 */
[----:B------:R1:W-:Y:S04]  /*11140*/  STL [R1+0x400], R137 ;  /* 0x0004008901007387 */ /* 0x0003e80000100800 */
[----:B0-----:R-:W2:Y:S01]  /*11150*/  LDL.LU R136, [R1+0x40c] ;  /* 0x00040c0001887983 */ /* 0x001ea20000300800 */
[----:B------:R-:W-:-:S03]  /*11160*/  FADD R0, R134, R0 ;  /* 0x0000000086007221 */ /* 0x000fc60000000000 */
[----:B-1----:R-:W3:Y:S04]  /*11170*/  LDL.LU R137, [R1+0x410] ;  /* 0x0004100001897983 */ /* 0x002ee80000300800 */
[----:B------:R-:W4:Y:S04]  /*11180*/  LDL.LU R138, [R1+0x414] ;  /* 0x00041400018a7983 */ /* 0x000f280000300800 */
[----:B------:R0:W-:Y:S04]  /*11190*/  STL [R1+0x408], R0 ;  /* 0x0004080001007387 */ /* 0x0001e80000100800 */
        /* <DEDUP_REMOVED lines=13> */
[----:B0-----:R-:W4:Y:S01]  /*11270*/  LDL.LU R0, [R1+0x44c] ;  /* 0x00044c0001007983 */ /* 0x001f220000300800 */
[----:B--2---:R-:W-:-:S05]  /*11280*/  FADD R136, R135, R136 ;  /* 0x0000008887887221 */ /* 0x004fca0000000000 */
[----:B------:R0:W-:Y:S04]  /*11290*/  STL [R1+0x40c], R136 ;  /* 0x00040c8801007387 */ /* 0x0001e80000100800 */
[----:B0-----:R-:W3:Y:S02]  /*112a0*/  LDL.LU R136, [R1+0x4a4] ;  /* 0x0004a40001887983 */ /* 0x001ee40000300800 */
[----:B---3--:R-:W-:-:S05]  /*112b0*/  FADD R137, R136, R137 ;  /* 0x0000008988897221 */ /* 0x008fca0000000000 */
[----:B------:R0:W-:Y:S04]  /*112c0*/  STL [R1+0x410], R137 ;  /* 0x0004108901007387 */ /* 0x0001e80000100800 */
[----:B0-----:R-:W4:Y:S02]  /*112d0*/  LDL.LU R137, [R1+0x4a0] ;  /* 0x0004a00001897983 */ /* 0x001f240000300800 */
[----:B----4-:R-:W-:-:S05]  /*112e0*/  FADD R138, R137, R138 ;  /* 0x0000008a898a7221 */ /* 0x010fca0000000000 */
[----:B------:R0:W-:Y:S04]  /*112f0*/  STL [R1+0x414], R138 ;  /* 0x0004148a01007387 */ /* 0x0001e80000100800 */
[----:B0-----:R-:W2:Y:S02]  /*11300*/  LDL.LU R138, [R1+0x49c] ;  /* 0x00049c00018a7983 */ /* 0x001ea40000300800 */
[----:B--2---:R-:W-:-:S05]  /*11310*/  FADD R139, R138, R139 ;  /* 0x0000008b8a8b7221 */ /* 0x004fca0000000000 */
        /* <DEDUP_REMOVED lines=37> */
[----:B0-----:R-:W2:Y:S01]  /*11570*/  LDL.LU R151, [R1+0x468] ;  /* 0x0004680001977983 */ /* 0x001ea20000300800 */
[----:B------:R-:W-:Y:S01]  /*11580*/  UMOV UR6, URZ ;  /* 0x0000003f00067c82 */ /* 0x000fe20008000000 */
[----:B--2---:R-:W-:-:S05]  /*11590*/  FADD R0, R0, R151 ;  /* 0x0000009700007221 */ /* 0x004fca0000000000 */
[----:B------:R0:W-:Y:S02]  /*115a0*/  STL [R1+0x44c], R0 ;  /* 0x00044c0001007387 */ /* 0x0001e40000100800 */
.L_x_24:
[----:B------:R-:W-:Y:S05]  /*115b0*/  @!P1 BRA `(.L_x_25) ;  /* 0x0000000000049947 */ /* 0x000fea0003800000 */
[----:B------:R-:W-:Y:S01]  /*115c0*/  BPT.TRAP 0x1 ;  /* 0x000000040000795c */ /* 0x000fe20000300000 */
.L_x_25:
[----:B------:R-:W-:Y:S02]  /*115d0*/  UISETP.GT.U32.AND UP0, UPT, UR13, 0x1, UPT ;  /* 0x000000010d00788c */ /* 0x000fe4000bf04070 */
[----:B------:R-:W-:-:S04]  /*115e0*/  ULEA UR8, UR25, UR12, 0x3 ;  /* 0x0000000c19087291 */ /* 0x000fc8000f8e183f */
[----:B------:R-:W-:Y:S01]  /*115f0*/  UIADD3 UR8, UR8, 0x18, URZ ;  /* 0x0000001808087890 */ /* 0x000fe2000fffe03f */
[----:B------:R-:W-:-:S03]  /*11600*/  PLOP3.LUT P0, PT, PT, PT, UP0, 0x80, 0x0 ;  /* 0x000000000000781c */ /* 0x000fc60003f0f008 */
[----:B------:R-:W-:-:S09]  /*11610*/  UPRMT UR8, URZ, 0x654, UR8 ;  /* 0x000006543f087896 */ /* 0x000fd20008000008 */
[----:B------:R-:W-:Y:S01]  /*11620*/  SYNCS.ARRIVE.TRANS64.RED.A1T0 RZ, [UR8], RZ ;  /* 0x000000ffffff79a7 */ /* 0x000fe20008100408 */
[----:B------:R-:W-:Y:S05]  /*11630*/  @P0 BRA `(.L_x_26) ;  /* 0x0000000000040947 */ /* 0x000fea0003800000 */
[----:B------:R-:W-:Y:S01]  /*11640*/  BPT.TRAP 0x1 ;  /* 0x000000040000795c */ /* 0x000fe20000300000 */
.L_x_26:
[----:B------:R-:W-:Y:S02]  /*11650*/  UISETP.GT.AND UP2, UPT, UR26, 0x1, UPT ;  /* 0x000000011a00788c */ /* 0x000fe4000bf44270 */
[----:B------:R-:W-:Y:S02]  /*11660*/  UIADD3 UR23, UR23, 0x1, URZ ;  /* 0x0000000117177890 */ /* 0x000fe4000fffe03f */
[----:B------:R-:W-:Y:S02]  /*11670*/  UIADD3 UR25, UR25, 0x1, URZ ;  /* 0x0000000119197890 */ /* 0x000fe4000fffe03f */
[----:B------:R-:W-:Y:S01]  /*11680*/  PLOP3.LUT P0, PT, PT, PT, UP2, 0x80, 0x0 ;  /* 0x000000000000781c */ /* 0x000fe20003f0f028 */
[----:B------:R-:W-:Y:S02]  /*11690*/  UISETP.NE.AND UP0, UPT, UR23, 0x3, UPT ;  /* 0x000000031700788c */ /* 0x000fe4000bf05270 */
[----:B------:R-:W-:Y:S02]  /*116a0*/  UIADD3 UR16, UR26, -0x1, URZ ;  /* 0xffffffff1a107890 */ /* 0x000fe4000fffe03f */
[----:B------:R-:W-:-:S02]  /*116b0*/  USEL UR8, URZ, 0x1, UP0 ;  /* 0x000000013f087887 */ /* 0x000fc40008000000 */
[----:B------:R-:W-:Y:S02]  /*116c0*/  UISETP.NE.AND UP1, UPT, UR25, 0x3, UPT ;  /* 0x000000031900788c */ /* 0x000fe4000bf25270 */
[----:B------:R-:W-:Y:S02]  /*116d0*/  ULOP3.LUT UR24, UR24, UR8, URZ, 0x3c, !UPT ;  /* 0x0000000818187292 */ /* 0x000fe4000f8e3c3f */
[----:B------:R-:W-:Y:S02]  /*116e0*/  USEL UR23, UR23, URZ, UP0 ;  /* 0x0000003f17177287 */ /* 0x000fe40008000000 */
[----:B------:R-:W-:Y:S01]  /*116f0*/  USEL UR25, UR25, URZ, UP1 ;  /* 0x0000003f19197287 */ /* 0x000fe20008800000 */
[----:B------:R-:W-:Y:S01]  /*11700*/  UMOV UR8, 0x1 ;  /* 0x0000000100087882 */ /* 0x000fe20000000000 */
[----:B------:R-:W-:Y:S01]  /*11710*/  UMOV UR26, UR16 ;  /* 0x00000010001a7c82 */ /* 0x000fe20008000000 */
[----:B------:R-:W-:Y:S09]  /*11720*/  @P0 BRA `(.L_x_27) ;  /* 0xffffff7400840947 */ /* 0x000ff2000383ffff */
.L_x_19:
[----:B------:R-:W-:-:S04]  /*11730*/  UISETP.NE.AND UP0, UPT, UR6, URZ, UPT ;  /* 0x0000003f0600728c */ /* 0x000fc8000bf05270 */
[----:B------:R-:W-:-:S06]  /*11740*/  USEL UR6, URZ, 0x1, !UP0 ;  /* 0x000000013f067887 */ /* 0x000fcc000c000000 */
[----:B------:R-:W-:-:S13]  /*11750*/  ISETP.NE.AND P0, PT, RZ, UR6, PT ;  /* 0x00000006ff007c0c */ /* 0x000fda000bf05270 */
[----:B------:R-:W-:Y:S05]  /*11760*/  @!P0 BRA `(.L_x_28) ;  /* 0x0000003800188947 */ /* 0x000fea0003800000 */
[----:B------:R1:W-:Y:S04]  /*11770*/  STL [R1+0x620], R41 ;  /* 0x0006202901007387 */ /* 0x0003e80000100800 */
[----:B-1----:R-:W3:Y:S04]  /*11780*/  LDL.LU R41, [R1] ;  /* 0x0000000001297983 */ /* 0x002ee80000300800 */
[----:B------:R1:W-:Y:S04]  /*11790*/  STL [R1+0x61c], R42 ;  /* 0x00061c2a01007387 */ /* 0x0003e80000100800 */
[----:B-1----:R-:W4:Y:S04]  /*117a0*/  LDL.LU R42, [R1+0x4] ;  /* 0x00000400012a7983 */ /* 0x002f280000300800 */
[----:B------:R1:W-:Y:S04]  /*117b0*/  STL [R1+0x618], R43 ;  /* 0x0006182b01007387 */ /* 0x0003e80000100800 */
[----:B-1----:R-:W2:Y:S04]  /*117c0*/  LDL.LU R43, [R1+0x8] ;  /* 0x00000800012b7983 */ /* 0x002ea80000300800 */
        /* <DEDUP_REMOVED lines=146> */
[----:B0-----:R-:W2:Y:S04]  /*120f0*/  LDL.LU R0, [R1+0x204] ;  /* 0x0002040001007983 */ /* 0x001ea80000300800 */
[----:B------:R0:W-:Y:S04]  /*12100*/  STL [R1+0x4f0], R117 ;  /* 0x0004f07501007387 */ /* 0x0001e80000100800 */
        /* <DEDUP_REMOVED lines=68> */
[----:B0-----:R-:W2:Y:S01]  /*12550*/  LDL.LU R151, [R1+0x130] ;  /* 0x0001300001977983 */ /* 0x001ea20000300800 */
[----:B---3-5:R-:W-:Y:S01]  /*12560*/  FADD R2, R41, R2 ;  /* 0x0000000229027221 */ /* 0x028fe20000000000 */
[----:B----4-:R-:W-:Y:S01]  /*12570*/  FADD R3, R42, R3 ;  /* 0x000000032a037221 */ /* 0x010fe20000000000 */
[----:B--2---:R-:W-:Y:S01]  /*12580*/  FADD R4, R43, R4 ;  /* 0x000000042b047221 */ /* 0x004fe20000000000 */
[----:B------:R-:W2:Y:S01]  /*12590*/  LDL.LU R41, [R1+0x620] ;  /* 0x0006200001297983 */ /* 0x000ea20000300800 */
[----:B------:R-:W-:Y:S01]  /*125a0*/  FADD R5, R44, R5 ;  /* 0x000000052c057221 */ /* 0x000fe20000000000 */
[----:B------:R-:W-:-:S02]  /*125b0*/  FADD R6, R45, R6 ;  /* 0x000000062d067221 */ /* 0x000fc40000000000 */
[----:B------:R-:W3:Y:S01]  /*125c0*/  LDL.LU R42, [R1+0x61c] ;  /* 0x00061c00012a7983 */ /* 0x000ee20000300800 */
[----:B------:R-:W-:-:S03]  /*125d0*/  FADD R7, R46, R7 ;  /* 0x000000072e077221 */ /* 0x000fc60000000000 */
[----:B------:R-:W4:Y:S01]  /*125e0*/  LDL.LU R43, [R1+0x618] ;  /* 0x00061800012b7983 */ /* 0x000f220000300800 */
[----:B------:R-:W-:-:S03]  /*125f0*/  FADD R8, R47, R8 ;  /* 0x000000082f087221 */ /* 0x000fc60000000000 */
[----:B------:R-:W2:Y:S01]  /*12600*/  LDL.LU R44, [R1+0x614] ;  /* 0x00061400012c7983 */ /* 0x000ea20000300800 */
[----:B------:R-:W-:-:S03]  /*12610*/  FADD R9, R48, R9 ;  /* 0x0000000930097221 */ /* 0x000fc60000000000 */
        /* <DEDUP_REMOVED lines=133> */
[----:B------:R-:W-:Y:S01]  /*12e70*/  FADD R204, R115, R204 ;  /* 0x000000cc73cc7221 */ /* 0x000fe20000000000 */
[----:B------:R-:W-:Y:S02]  /*12e80*/  FADD R118, R119, R118 ;  /* 0x0000007677767221 */ /* 0x000fe40000000000 */
[----:B------:R-:W2:Y:S01]  /*12e90*/  LDL.LU R112, [R1+0x504] ;  /* 0x0005040001707983 */ /* 0x000ea20000300800 */
[----:B------:R-:W-:-:S03]  /*12ea0*/  FADD R205, R116, R205 ;  /* 0x000000cd74cd7221 */ /* 0x000fc60000000000 */
[----:B------:R-:W2:Y:S01]  /*12eb0*/  LDL.LU R113, [R1+0x500] ;  /* 0x0005000001717983 */ /* 0x000ea20000300800 */
[----:B------:R-:W-:-:S03]  /*12ec0*/  FADD R0, R117, R0 ;  /* 0x0000000075007221 */ /* 0x000fc60000000000 */
[----:B------:R-:W2:Y:S01]  /*12ed0*/  LDL.LU R114, [R1+0x4fc] ;  /* 0x0004fc0001727983 */ /* 0x000ea20000300800 */
[----:B------:R-:W-:-:S03]  /*12ee0*/  FADD R208, R149, R208 ;  /* 0x000000d095d07221 */ /* 0x000fc60000000000 */
[----:B------:R-:W2:Y:S04]  /*12ef0*/  LDL.LU R115, [R1+0x4f8] ;  /* 0x0004f80001737983 */ /* 0x000ea80000300800 */
[----:B------:R-:W2:Y:S01]  /*12f00*/  LDL.LU R116, [R1+0x4f4] ;  /* 0x0004f40001747983 */ /* 0x000ea20000300800 */
[----:B------:R-:W-:Y:S01]  /*12f10*/  FADD R207, R150, R207 ;  /* 0x000000cf96cf7221 */ /* 0x000fe20000000000 */
[----:B------:R-:W-:Y:S01]  /*12f20*/  FADD R206, R151, R206 ;  /* 0x000000ce97ce7221 */ /* 0x000fe20000000000 */
[----:B------:R-:W-:Y:S01]  /*12f30*/  FADD R237, R120, R237 ;  /* 0x000000ed78ed7221 */ /* 0x000fe20000000000 */
[----:B------:R-:W3:Y:S01]  /*12f40*/  LDL.LU R117, [R1+0x1b8] ;  /* 0x0001b80001757983 */ /* 0x000ee20000300800 */
[----:B------:R-:W-:Y:S01]  /*12f50*/  FADD R236, R121, R236 ;  /* 0x000000ec79ec7221 */ /* 0x000fe20000000000 */
[----:B------:R-:W-:Y:S01]  /*12f60*/  FADD R235, R122, R235 ;  /* 0x000000eb7aeb7221 */ /* 0x000fe20000000000 */
[----:B------:R-:W-:Y:S01]  /*12f70*/  FADD R234, R123, R234 ;  /* 0x000000ea7bea7221 */ /* 0x000fe20000000000 */
[----:B------:R-:W3:Y:S01]  /*12f80*/  LDL.LU R149, [R1+0x208] ;  /* 0x0002080001957983 */ /* 0x000ee20000300800 */
[----:B------:R-:W-:Y:S01]  /*12f90*/  FADD R233, R124, R233 ;  /* 0x000000e97ce97221 */ /* 0x000fe20000000000 */
[----:B------:R-:W-:Y:S01]  /*12fa0*/  FADD R232, R125, R232 ;  /* 0x000000e87de87221 */ /* 0x000fe20000000000 */
[----:B------:R-:W-:Y:S01]  /*12fb0*/  FADD R231, R126, R231 ;  /* 0x000000e77ee77221 */ /* 0x000fe20000000000 */
[----:B------:R0:W-:Y:S01]  /*12fc0*/  STL [R1+0x200], R118 ;  /* 0x0002007601007387 */ /* 0x0001e20000100800 */
[----:B------:R-:W-:Y:S01]  /*12fd0*/  FADD R230, R127, R230 ;  /* 0x000000e67fe67221 */ /* 0x000fe20000000000 */
        /* <DEDUP_REMOVED lines=8> */
[----:B0-----:R-:W4:Y:S01]  /*13060*/  LDL.LU R118, [R1+0x1bc] ;  /* 0x0001bc0001767983 */ /* 0x001f220000300800 */
[----:B------:R-:W-:Y:S01]  /*13070*/  FADD R215, R142, R215 ;  /* 0x000000d78ed77221 */ /* 0x000fe20000000000 */
[----:B------:R-:W-:Y:S01]  /*13080*/  FADD R224, R133, R224 ;  /* 0x000000e085e07221 */ /* 0x000fe20000000000 */
[----:B------:R-:W-:Y:S01]  /*13090*/  FADD R214, R143, R214 ;  /* 0x000000d68fd67221 */ /* 0x000fe20000000000 */
[----:B------:R0:W-:Y:S01]  /*130a0*/  STL [R1+0x204], R0 ;  /* 0x0002040001007387 */ /* 0x0001e20000100800 */
[----:B------:R-:W-:Y:S01]  /*130b0*/  FADD R223, R134, R223 ;  /* 0x000000df86df7221 */ /* 0x000fe20000000000 */
[----:B------:R-:W-:Y:S01]  /*130c0*/  FADD R213, R144, R213 ;  /* 0x000000d590d57221 */ /* 0x000fe20000000000 */
[----:B------:R-:W-:Y:S01]  /*130d0*/  FADD R222, R135, R222 ;  /* 0x000000de87de7221 */ /* 0x000fe20000000000 */
[----:B------:R-:W4:Y:S01]  /*130e0*/  LDL.LU R150, [R1+0x20c] ;  /* 0x00020c0001967983 */ /* 0x000f220000300800 */
[----:B------:R-:W-:Y:S01]  /*130f0*/  FADD R212, R145, R212 ;  /* 0x000000d491d47221 */ /* 0x000fe20000000000 */
[----:B------:R-:W-:Y:S01]  /*13100*/  FADD R221, R136, R221 ;  /* 0x000000dd88dd7221 */ /* 0x000fe20000000000 */
[----:B------:R-:W-:Y:S01]  /*13110*/  FADD R211, R146, R211 ;  /* 0x000000d392d37221 */ /* 0x000fe20000000000 */
[----:B------:R-:W2:Y:S01]  /*13120*/  LDL.LU R119, [R1+0x1c0] ;  /* 0x0001c00001777983 */ /* 0x000ea20000300800 */
[----:B------:R-:W-:Y:S01]  /*13130*/  FADD R220, R137, R220 ;  /* 0x000000dc89dc7221 */ /* 0x000fe20000000000 */
[----:B------:R-:W-:Y:S01]  /*13140*/  FADD R210, R147, R210 ;  /* 0x000000d293d27221 */ /* 0x000fe20000000000 */
[----:B------:R-:W-:Y:S01]  /*13150*/  FADD R219, R138, R219 ;  /* 0x000000db8adb7221 */ /* 0x000fe20000000000 */
[----:B------:R-:W2:Y:S01]  /*13160*/  LDL.LU R151, [R1+0x210] ;  /* 0x0002100001977983 */ /* 0x000ea20000300800 */
[----:B------:R-:W-:-:S03]  /*13170*/  FADD R209, R148, R209 ;  /* 0x000000d194d17221 */ /* 0x000fc60000000000 */
[----:B------:R-:W2:Y:S04]  /*13180*/  LDL.LU R120, [R1+0x1c4] ;  /* 0x0001c40001787983 */ /* 0x000ea80000300800 */
[----:B0-----:R-:W2:Y:S04]  /*13190*/  LDL.LU R0, [R1+0x214] ;  /* 0x0002140001007983 */ /* 0x001ea80000300800 */
        /* <DEDUP_REMOVED lines=28> */
[----:B---3--:R-:W-:-:S03]  /*13360*/  FADD R149, R117, R149 ;  /* 0x0000009575957221 */ /* 0x008fc60000000000 */
[----:B------:R-:W3:Y:S04]  /*13370*/  LDL.LU R117, [R1+0x4f0] ;  /* 0x0004f00001757983 */ /* 0x000ee80000300800 */
[----:B------:R0:W-:Y:S04]  /*13380*/  STL [R1+0x208], R149 ;  /* 0x0002089501007387 */ /* 0x0001e80000100800 */
[----:B0-----:R-:W3:Y:S01]  /*13390*/  LDL.LU R149, [R1+0x250] ;  /* 0x0002500001957983 */ /* 0x001ee20000300800 */
[----:B----4-:R-:W-:-:S03]  /*133a0*/  FADD R150, R118, R150 ;  /* 0x0000009676967221 */ /* 0x010fc60000000000 */
[----:B------:R-:W4:Y:S04]  /*133b0*/  LDL.LU R118, [R1+0x4ec] ;  /* 0x0004ec0001767983 */ /* 0x000f280000300800 */
[----:B------:R0:W-:Y:S01]  /*133c0*/  STL [R1+0x20c], R150 ;  /* 0x00020c9601007387 */ /* 0x0001e20000100800 */
[----:B--2---:R-:W-:-:S03]  /*133d0*/  FADD R151, R119, R151 ;  /* 0x0000009777977221 */ /* 0x004fc60000000000 */
[----:B0-----:R-:W2:Y:S04]  /*133e0*/  LDL.LU R150, [R1+0x254] ;  /* 0x0002540001967983 */ /* 0x001ea80000300800 */
[----:B------:R-:W4:Y:S04]  /*133f0*/  LDL.LU R119, [R1+0x4e8] ;  /* 0x0004e80001777983 */ /* 0x000f280000300800 */
[----:B------:R0:W-:Y:S04]  /*13400*/  STL [R1+0x210], R151 ;  /* 0x0002109701007387 */ /* 0x0001e80000100800 */
[----:B0-----:R-:W4:Y:S01]  /*13410*/  LDL.LU R151, [R1+0x258] ;  /* 0x0002580001977983 */ /* 0x001f220000300800 */
[----:B------:R-:W-:Y:S01]  /*13420*/  FADD R0, R120, R0 ;  /* 0x0000000078007221 */ /* 0x000fe20000000000 */
[----:B------:R-:W-:-:S02]  /*13430*/  FADD R122, R121, R122 ;  /* 0x0000007a797a7221 */ /* 0x000fc40000000000 */
[----:B------:R-:W4:Y:S01]  /*13440*/  LDL.LU R120, [R1+0x4e4] ;  /* 0x0004e40001787983 */ /* 0x000f220000300800 */
[----:B------:R-:W-:-:S03]  /*13450*/  FADD R124, R123, R124 ;  /* 0x0000007c7b7c7221 */ /* 0x000fc60000000000 */
[----:B------:R0:W-:Y:S01]  /*13460*/  STL [R1+0x214], R0 ;  /* 0x0002140001007387 */ /* 0x0001e20000100800 */
[----:B------:R-:W-:-:S03]  /*13470*/  FADD R126, R125, R126 ;  /* 0x0000007e7d7e7221 */ /* 0x000fc60000000000 */
[----:B0-----:R-:W4:Y:S04]  /*13480*/  LDL.LU R0, [R1+0x25c] ;  /* 0x00025c0001007983 */ /* 0x001f280000300800 */
[----:B------:R-:W4:Y:S04]  /*13490*/  LDL.LU R121, [R1+0x4e0] ;  /* 0x0004e00001797983 */ /* 0x000f280000300800 */
[----:B------:R0:W-:Y:S01]  /*134a0*/  STL [R1+0x218], R122 ;  /* 0x0002187a01007387 */ /* 0x0001e20000100800 */
[----:B------:R-:W-:Y:S01]  /*134b0*/  FADD R128, R127, R128 ;  /* 0x000000807f807221 */ /* 0x000fe20000000000 */
[----:B------:R-:W-:-:S02]  /*134c0*/  FADD R139, R129, R139 ;  /* 0x0000008b818b7221 */ /* 0x000fc40000000000 */
[----:B0-----:R-:W4:Y:S04]  /*134d0*/  LDL.LU R122, [R1+0x4dc] ;  /* 0x0004dc00017a7983 */ /* 0x001f280000300800 */
[----:B------:R-:W4:Y:S04]  /*134e0*/  LDL.LU R123, [R1+0x4d8] ;  /* 0x0004d800017b7983 */ /* 0x000f280000300800 */
[----:B------:R0:W-:Y:S01]  /*134f0*/  STL [R1+0x21c], R124 ;  /* 0x00021c7c01007387 */ /* 0x0001e20000100800 */
[----:B------:R-:W-:-:S03]  /*13500*/  FADD R140, R130, R140 ;  /* 0x0000008c828c7221 */ /* 0x000fc60000000000 */
        /* <DEDUP_REMOVED lines=34> */
[----:B------:R0:W-:Y:S04]  /*13730*/  STL [R1+0x240], R145 ;  /* 0x0002409101007387 */ /* 0x0001e80000100800 */
[----:B0-----:R-:W4:Y:S04]  /*13740*/  LDL.LU R145, [R1+0x278] ;  /* 0x0002780001917983 */ /* 0x001f280000300800 */
[----:B------:R-:W4:Y:S04]  /*13750*/  LDL.LU R136, [R1+0x4a4] ;  /* 0x0004a40001887983 */ /* 0x000f280000300800 */
[----:B------:R0:W-:Y:S04]  /*13760*/  STL [R1+0x244], R146 ;  /* 0x0002449201007387 */ /* 0x0001e80000100800 */
[----:B0-----:R-:W4:Y:S04]  /*13770*/  LDL.LU R146, [R1+0x27c] ;  /* 0x00027c0001927983 */ /* 0x001f280000300800 */
[----:B------:R-:W4:Y:S04]  /*13780*/  LDL.LU R137, [R1+0x4a0] ;  /* 0x0004a00001897983 */ /* 0x000f280000300800 */
[----:B------:R0:W-:Y:S04]  /*13790*/  STL [R1+0x248], R147 ;  /* 0x0002489301007387 */ /* 0x0001e80000100800 */
[----:B0-----:R-:W4:Y:S04]  /*137a0*/  LDL.LU R147, [R1+0x280] ;  /* 0x0002800001937983 */ /* 0x001f280000300800 */
[----:B------:R-:W4:Y:S01]  /*137b0*/  LDL.LU R138, [R1+0x49c] ;  /* 0x00049c00018a7983 */ /* 0x000f220000300800 */
[----:B---3--:R-:W-:-:S03]  /*137c0*/  FADD R149, R24, R149 ;  /* 0x0000009518957221 */ /* 0x008fc60000000000 */
[----:B------:R0:W-:Y:S04]  /*137d0*/  STL [R1+0x24c], R148 ;  /* 0x00024c9401007387 */ /* 0x0001e80000100800 */
[----:B0-----:R-:W3:Y:S04]  /*137e0*/  LDL.LU R148, [R1+0x284] ;  /* 0x0002840001947983 */ /* 0x001ee80000300800 */
[----:B------:R0:W-:Y:S01]  /*137f0*/  STL [R1+0x250], R149 ;  /* 0x0002509501007387 */ /* 0x0001e20000100800 */
[----:B--2---:R-:W-:-:S03]  /*13800*/  FADD R150, R25, R150 ;  /* 0x0000009619967221 */ /* 0x004fc60000000000 */
[----:B0-----:R-:W2:Y:S04]  /*13810*/  LDL.LU R149, [R1+0x288] ;  /* 0x0002880001957983 */ /* 0x001ea80000300800 */
[----:B------:R0:W-:Y:S04]  /*13820*/  STL [R1+0x254], R150 ;  /* 0x0002549601007387 */ /* 0x0001e80000100800 */
[----:B0-----:R-:W2:Y:S01]  /*13830*/  LDL.LU R150, [R1+0x28c] ;  /* 0x00028c0001967983 */ /* 0x001ea20000300800 */
[----:B----4-:R-:W-:-:S05]  /*13840*/  FADD R151, R26, R151 ;  /* 0x000000971a977221 */ /* 0x010fca0000000000 */
[----:B------:R0:W-:Y:S04]  /*13850*/  STL [R1+0x258], R151 ;  /* 0x0002589701007387 */ /* 0x0001e80000100800 */
[----:B0-----:R-:W4:Y:S01]  /*13860*/  LDL.LU R151, [R1+0x290] ;  /* 0x0002900001977983 */ /* 0x001f220000300800 */
[----:B------:R-:W-:-:S03]  /*13870*/  FADD R0, R27, R0 ;  /* 0x000000001b007221 */ /* 0x000fc60000000000 */
[----:B------:R-:W4:Y:S04]  /*13880*/  LDL.LU R27, [R1+0x2c8] ;  /* 0x0002c800011b7983 */ /* 0x000f280000300800 */
[----:B------:R-:W4:Y:S04]  /*13890*/  LDL.LU R26, [R1+0x2cc] ;  /* 0x0002cc00011a7983 */ /* 0x000f280000300800 */
[----:B------:R-:W4:Y:S04]  /*138a0*/  LDL.LU R25, [R1+0x2d0] ;  /* 0x0002d00001197983 */ /* 0x000f280000300800 */
[----:B------:R0:W-:Y:S04]  /*138b0*/  STL [R1+0x25c], R0 ;  /* 0x00025c0001007387 */ /* 0x0001e80000100800 */
[----:B------:R-:W4:Y:S04]  /*138c0*/  LDL.LU R24, [R1+0x2d4] ;  /* 0x0002d40001187983 */ /* 0x000f280000300800 */
[----:B0-----:R-:W4:Y:S01]  /*138d0*/  LDL.LU R0, [R1+0x2d8] ;  /* 0x0002d80001007983 */ /* 0x001f220000300800 */
[----:B------:R-:W-:-:S05]  /*138e0*/  FADD R139, R28, R139 ;  /* 0x0000008b1c8b7221 */ /* 0x000fca0000000000 */
[----:B------:R0:W-:Y:S04]  /*138f0*/  STL [R1+0x260], R139 ;  /* 0x0002608b01007387 */ /* 0x0001e80000100800 */
[----:B0-----:R-:W4:Y:S01]  /*13900*/  LDL.LU R139, [R1+0x498] ;  /* 0x00049800018b7983 */ /* 0x001f220000300800 */
[----:B------:R-:W-:-:S03]  /*13910*/  FADD R140, R29, R140 ;  /* 0x0000008c1d8c7221 */ /* 0x000fc60000000000 */
[----:B------:R-:W4:Y:S04]  /*13920*/  LDL.LU R28, [R1+0x2c4] ;  /* 0x0002c400011c7983 */ /* 0x000f280000300800 */
        /* <DEDUP_REMOVED lines=30> */
[----:B---3--:R-:W-:-:S03]  /*13b10*/  FADD R148, R37, R148 ;  /* 0x0000009425947221 */ /* 0x008fc60000000000 */
[----:B------:R-:W3:Y:S04]  /*13b20*/  LDL.LU R36, [R1+0x2a4] ;  /* 0x0002a40001247983 */ /* 0x000ee80000300800 */
[----:B------:R0:W-:Y:S01]  /*13b30*/  STL [R1+0x284], R148 ;  /* 0x0002849401007387 */ /* 0x0001e20000100800 */
[----:B--2---:R-:W-:-:S03]  /*13b40*/  FADD R149, R38, R149 ;  /* 0x0000009526957221 */ /* 0x004fc60000000000 */
[----:B0-----:R-:W2:Y:S04]  /*13b50*/  LDL.LU R148, [R1+0x474] ;  /* 0x0004740001947983 */ /* 0x001ea80000300800 */
[----:B------:R-:W2:Y:S04]  /*13b60*/  LDL.LU R37, [R1+0x2a0] ;  /* 0x0002a00001257983 */ /* 0x000ea80000300800 */
[----:B------:R0:W-:Y:S01]  /*13b70*/  STL [R1+0x288], R149 ;  /* 0x0002889501007387 */ /* 0x0001e20000100800 */
[----:B------:R-:W-:-:S03]  /*13b80*/  FADD R150, R39, R150 ;  /* 0x0000009627967221 */ /* 0x000fc60000000000 */
[----:B0-----:R-:W2:Y:S04]  /*13b90*/  LDL.LU R149, [R1+0x470] ;  /* 0x0004700001957983 */ /* 0x001ea80000300800 */
[----:B------:R-:W2:Y:S04]  /*13ba0*/  LDL.LU R38, [R1+0x29c] ;  /* 0x00029c0001267983 */ /* 0x000ea80000300800 */
[----:B------:R0:W-:Y:S01]  /*13bb0*/  STL [R1+0x28c], R150 ;  /* 0x00028c9601007387 */ /* 0x0001e20000100800 */
[----:B----4-:R-:W-:-:S03]  /*13bc0*/  FADD R151, R40, R151 ;  /* 0x0000009728977221 */ /* 0x010fc60000000000 */
[----:B0-----:R-:W4:Y:S04]  /*13bd0*/  LDL.LU R150, [R1+0x46c] ;  /* 0x00046c0001967983 */ /* 0x001f280000300800 */
[----:B------:R-:W4:Y:S04]  /*13be0*/  LDL.LU R39, [R1+0x298] ;  /* 0x0002980001277983 */ /* 0x000f280000300800 */
[----:B------:R0:W-:Y:S04]  /*13bf0*/  STL [R1+0x290], R151 ;  /* 0x0002909701007387 */ /* 0x0001e80000100800 */
[----:B0-----:R-:W4:Y:S04]  /*13c00*/  LDL.LU R151, [R1+0x468] ;  /* 0x0004680001977983 */ /* 0x001f280000300800 */
[----:B------:R-:W4:Y:S01]  /*13c10*/  LDL.LU R40, [R1+0x294] ;  /* 0x0002940001287983 */ /* 0x000f220000300800 */
        /* <DEDUP_REMOVED lines=13> */
[----:B---3--:R-:W-:Y:S01]  /*13cf0*/  FADD R36, R45, R36 ;  /* 0x000000242d247221 */ /* 0x008fe20000000000 */
[----:B--2---:R-:W-:Y:S01]  /*13d00*/  FADD R37, R44, R37 ;  /* 0x000000252c257221 */ /* 0x004fe20000000000 */
[----:B------:R-:W-:Y:S01]  /*13d10*/  FADD R38, R43, R38 ;  /* 0x000000262b267221 */ /* 0x000fe20000000000 */
[----:B----4-:R-:W-:Y:S01]  /*13d20*/  FADD R39, R42, R39 ;  /* 0x000000272a277221 */ /* 0x010fe20000000000 */
[----:B------:R-:W-:-:S05]  /*13d30*/  FADD R40, R41, R40 ;  /* 0x0000002829287221 */ /* 0x000fca0000000000 */
[----:B------:R0:W-:Y:S04]  /*13d40*/  STL [R1+0x294], R40 ;  /* 0x0002942801007387 */ /* 0x0001e80000100800 */
        /* <DEDUP_REMOVED lines=14> */
[----:B------:R-:W4:Y:S04]  /*13e30*/  LDL.LU R53, [R1+0x2dc] ;  /* 0x0002dc0001357983 */ /* 0x000f280000300800 */
[----:B------:R4:W-:Y:S04]  /*13e40*/  STL [R1+0x2d0], R25 ;  /* 0x0002d01901007387 */ /* 0x0009e80000100800 */
[----:B------:R-:W4:Y:S04]  /*13e50*/  LDL.LU R52, [R1+0x2e0] ;  /* 0x0002e00001347983 */ /* 0x000f280000300800 */
[----:B------:R4:W-:Y:S04]  /*13e60*/  STL [R1+0x2d4], R24 ;  /* 0x0002d41801007387 */ /* 0x0009e80000100800 */
        /* <DEDUP_REMOVED lines=14> */
[----:B--2---:R-:W2:Y:S04]  /*13f50*/  LDL.LU R38, [R1+0x318] ;  /* 0x0003180001267983 */ /* 0x004ea80000300800 */
        /* <DEDUP_REMOVED lines=14> */
[----:B------:R-:W4:Y:S01]  /*14040*/  LDL.LU R0, [R1+0x354] ;  /* 0x0003540001007983 */ /* 0x000f220000300800 */
[----:B------:R-:W-:Y:S01]  /*14050*/  FADD R53, R59, R53 ;  /* 0x000000353b357221 */ /* 0x000fe20000000000 */
        /* <DEDUP_REMOVED lines=242> */
[----:B------:R-:W-:Y:S01]  /*14f80*/  FADD R24, R150, R24 ;  /* 0x0000001896187221 */ /* 0x000fe20000000000 */
[----:B------:R-:W-:-:S05]  /*14f90*/  FADD R0, R0, R151 ;  /* 0x0000009700007221 */ /* 0x000fca0000000000 */
[----:B------:R1:W-:Y:S04]  /*14fa0*/  STL [R1+0x44c], R0 ;  /* 0x00044c0001007387 */ /* 0x0003e80000100800 */
[----:B------:R1:W-:Y:S04]  /*14fb0*/  STL [R1+0x444], R25 ;  /* 0x0004441901007387 */ /* 0x0003e80000100800 */
[----:B------:R1:W-:Y:S02]  /*14fc0*/  STL [R1+0x448], R24 ;  /* 0x0004481801007387 */ /* 0x0003e40000100800 */
.L_x_28:
[----:B01----:R-:W0:Y:S02]  /*14fd0*/  LDC R0, c[0x0][0x28c] ;  /* 0x0000a300ff007b82 */ /* 0x003e240000000800 */
[----:B0-----:R-:W-:-:S13]  /*14fe0*/  ISETP.GE.AND P0, PT, R0, 0x1, PT ;  /* 0x000000010000780c */ /* 0x001fda0003f06270 */
[----:B------:R-:W-:Y:S05]  /*14ff0*/  @!P0 BRA `(.L_x_29) ;  /* 0x0000000000488947 */ /* 0x000fea0003800000 */
[----:B------:R-:W-:-:S06]  /*15000*/  UISETP.NE.AND UP0, UPT, UR22, 0x3, UPT ;  /* 0x000000031600788c */ /* 0x000fcc000bf05270 */
[----:B------:R-:W-:-:S13]  /*15010*/  PLOP3.LUT P0, PT, PT, PT, UP0, 0x80, 0x0 ;  /* 0x000000000000781c */ /* 0x000fda0003f0f008 */
[----:B------:R-:W-:Y:S05]  /*15020*/  @!P0 BRA `(.L_x_30) ;  /* 0x0000000000048947 */ /* 0x000fea0003800000 */
[----:B------:R-:W-:Y:S01]  /*15030*/  BPT.TRAP 0x1 ;  /* 0x000000040000795c */ /* 0x000fe20000300000 */
.L_x_30:
[----:B------:R-:W-:-:S04]  /*15040*/  UISETP.LT.AND UP0, UPT, UR10, 0x1, UPT ;  /* 0x000000010a00788c */ /* 0x000fc8000bf01270 */
[----:B------:R-:W-:Y:S02]  /*15050*/  USEL UR8, UR10, 0x1, UP0 ;  /* 0x000000010a087887 */ /* 0x000fe40008000000 */
[----:B------:R-:W-:Y:S02]  /*15060*/  UISETP.GT.U32.AND UP0, UPT, UR13, 0x1, UPT ;  /* 0x000000010d00788c */ /* 0x000fe4000bf04070 */
[----:B------:R-:W-:-:S04]  /*15070*/  UIADD3 UR8, UR5, UR10, -UR8 ;  /* 0x0000000a05087290 */ /* 0x000fc8000fffe808 */
[----:B------:R-:W-:Y:S01]  /*15080*/  UIMAD.WIDE.U32 UR6, UR8, -0x55555555, URZ ;  /* 0xaaaaaaab080678a5 */ /* 0x000fe2000f8e003f */
[----:B------:R-:W-:-:S03]  /*15090*/  PLOP3.LUT P0, PT, PT, PT, UP0, 0x80, 0x0 ;  /* 0x000000000000781c */ /* 0x000fc60003f0f008 */
[----:B------:R-:W-:-:S04]  /*150a0*/  USHF.R.U32.HI UR6, URZ, 0x1, UR7 ;  /* 0x000000013f067899 */ /* 0x000fc80008011607 */
[----:B------:R-:W-:-:S04]  /*150b0*/  UIMAD UR8, UR6, -0x3, UR8 ;  /* 0xfffffffd060878a4 */ /* 0x000fc8000f8e0208 */
[----:B------:R-:W-:-:S04]  /*150c0*/  ULEA UR8, UR8, UR12, 0x3 ;  /* 0x0000000c08087291 */ /* 0x000fc8000f8e183f */
[----:B------:R-:W-:-:S04]  /*150d0*/  UIADD3 UR8, UR8, 0x18, URZ ;  /* 0x0000001808087890 */ /* 0x000fc8000fffe03f */
[----:B------:R-:W-:-:S09]  /*150e0*/  UPRMT UR8, URZ, 0x654, UR8 ;  /* 0x000006543f087896 */ /* 0x000fd20008000008 */
[----:B------:R-:W-:Y:S01]  /*150f0*/  SYNCS.ARRIVE.TRANS64.RED.A1T0 RZ, [UR8], RZ ;  /* 0x000000ffffff79a7 */ /* 0x000fe20008100408 */
[----:B------:R-:W-:Y:S05]  /*15100*/  @P0 BRA `(.L_x_29) ;  /* 0x0000000000040947 */ /* 0x000fea0003800000 */
[----:B------:R-:W-:Y:S01]  /*15110*/  BPT.TRAP 0x1 ;  /* 0x000000040000795c */ /* 0x000fe20000300000 */
.L_x_29:
[----:B------:R-:W3:Y:S01]  /*15120*/  LDL.LU R28, [R1+0x45c] ;  /* 0x00045c00011c7983 */ /* 0x000ee20000300800 */
[----:B------:R-:W0:Y:S01]  /*15130*/  LDC R25, c[0x0][0x288] ;  /* 0x0000a200ff197b82 */ /* 0x000e220000000800 */
[----:B------:R-:W1:Y:S01]  /*15140*/  S2R R27, SR_TID.X ;  /* 0x00000000001b7919 */ /* 0x000e620000002100 */
[----:B------:R-:W-:Y:S01]  /*15150*/  UIADD3 UR8, UR10, UR5, URZ ;  /* 0x000000050a087290 */ /* 0x000fe2000fffe03f */
[----:B------:R-:W-:Y:S01]  /*15160*/  ULDC UR6, c[0x0][0x284] ;  /* 0x0000a10000067ab9 */ /* 0x000fe20000000800 */
[----:B------:R-:W4:Y:S01]  /*15170*/  LDL.LU R26, [R1+0x458] ;  /* 0x00045800011a7983 */ /* 0x000f220000300800 */
[----:B------:R-:W-:Y:S01]  /*15180*/  USHF.R.S32.HI UR11, URZ, 0x1f, UR9 ;  /* 0x0000001f3f0b7899 */ /* 0x000fe20008011409 */
[----:B------:R-:W-:Y:S01]  /*15190*/  IMAD.MOV.U32 R41, RZ, RZ, -0x1 ;  /* 0xffffffffff297424 */ /* 0x000fe200078e00ff */
[----:B------:R-:W-:Y:S01]  /*151a0*/  UISETP.GT.U32.AND UP0, UPT, UR8, 0x2, UPT ;  /* 0x000000020800788c */ /* 0x000fe2000bf04070 */
[----:B------:R-:W-:Y:S01]  /*151b0*/  ULDC.64 UR16, c[0x0][0x5d0] ;  /* 0x0001740000107ab9 */ /* 0x000fe20000000a00 */
[----:B------:R-:W-:-:S02]  /*151c0*/  UISETP.GE.U32.AND UP1, UPT, UR10, 0x3, UPT ;  /* 0x000000030a00788c */ /* 0x000fc4000bf26070 */
[----:B------:R-:W-:Y:S02]  /*151d0*/  UIMAD UR5, UR11, UR16, URZ ;  /* 0x000000100b0572a4 */ /* 0x000fe4000f8e023f */
[----:B------:R-:W-:Y:S01]  /*151e0*/  UISETP.LT.U32.AND UP0, UPT, UR10, 0x3, UP0 ;  /* 0x000000030a00788c */ /* 0x000fe20008701070 */
[C---:B-1----:R-:W-:Y:S01]  /*151f0*/  LOP3.LUT R24, R27.reuse, 0x3, RZ, 0xc0, !PT ;  /* 0x000000031b187812 */ /* 0x042fe200078ec0ff */
[----:B------:R-:W-:Y:S01]  /*15200*/  IMAD.SHL.U32 R32, R27, 0x2, RZ ;  /* 0x000000021b207824 */ /* 0x000fe200078e00ff */
[----:B------:R-:W-:-:S03]  /*15210*/  SHF.R.U32.HI R34, RZ, 0x7, R27 ;  /* 0x00000007ff227819 */ /* 0x000fc6000001161b */
[----:B0-----:R-:W-:Y:S01]  /*15220*/  IMAD R24, R24, -0x2, R25 ;  /* 0xfffffffe18187824 */ /* 0x001fe200078e0219 */
[----:B------:R-:W-:Y:S02]  /*15230*/  LOP3.LUT R34, R34, 0x1, RZ, 0xc0, !PT ;  /* 0x0000000122227812 */ /* 0x000fe400078ec0ff */
[----:B------:R-:W-:-:S03]  /*15240*/  LOP3.LUT R32, R32, 0x6, RZ, 0xc0, !PT ;  /* 0x0000000620207812 */ /* 0x000fc600078ec0ff */
[----:B------:R-:W-:Y:S02]  /*15250*/  IMAD.SHL.U32 R35, R34, 0x40, RZ ;  /* 0x0000004022237824 */ /* 0x000fe400078e00ff */
[----:B---3--:R-:W-:-:S04]  /*15260*/  IMAD.WIDE R36, R28, 0x100, RZ ;  /* 0x000001001c247825 */ /* 0x008fc800078e02ff */
[----:B----4-:R-:W-:Y:S01]  /*15270*/  IMAD.SHL.U32 R0, R26, 0x100, RZ ;  /* 0x000001001a007824 */ /* 0x010fe200078e00ff */
[----:B------:R-:W-:Y:S01]  /*15280*/  PRMT R32, R32, 0x6540, R26 ;  /* 0x0000654020207816 */ /* 0x000fe2000000001a */
[----:B------:R-:W-:-:S03]  /*15290*/  IMAD.U32 R26, RZ, RZ, UR16 ;  /* 0x00000010ff1a7e24 */ /* 0x000fc6000f8e00ff */
[----:B------:R-:W-:Y:S01]  /*152a0*/  ISETP.GE.AND P0, PT, R0, R25, PT ;  /* 0x000000190000720c */ /* 0x000fe20003f06270 */
[----:B------:R-:W-:Y:S01]  /*152b0*/  IMAD.IADD R0, R24, 0x1, -R0 ;  /* 0x0000000118007824 */ /* 0x000fe200078e0a00 */
[----:B------:R-:W-:Y:S02]  /*152c0*/  SHF.R.U32.HI R24, RZ, 0x2, R27 ;  /* 0x00000002ff187819 */ /* 0x000fe4000001161b */
[----:B------:R-:W-:Y:S02]  /*152d0*/  LOP3.LUT R25, R27, 0x60, RZ, 0xc0, !PT ;  /* 0x000000601b197812 */ /* 0x000fe400078ec0ff */
[----:B------:R-:W-:Y:S02]  /*152e0*/  LOP3.LUT R24, R24, 0x7, RZ, 0xc0, !PT ;  /* 0x0000000718187812 */ /* 0x000fe400078ec0ff */
[----:B------:R-:W-:Y:S02]  /*152f0*/  SHF.R.U32.HI R25, RZ, 0x1, R25 ;  /* 0x00000001ff197819 */ /* 0x000fe40000011619 */
[----:B------:R-:W-:-:S02]  /*15300*/  LOP3.LUT R35, R35, 0x40, R24, 0xe2, !PT ;  /* 0x0000004023237812 */ /* 0x000fc400078ee218 */
[----:B------:R-:W-:Y:S02]  /*15310*/  IADD3 R24, RZ, -R25, -R24 ;  /* 0x80000019ff187210 */ /* 0x000fe40007ffe818 */
[----:B------:R-:W-:Y:S02]  /*15320*/  SHF.R.S32.HI R33, RZ, 0x1f, R32 ;  /* 0x0000001fff217819 */ /* 0x000fe40000011420 */
[----:B------:R-:W-:Y:S01]  /*15330*/  LOP3.LUT R35, R36, R35, R25, 0xfe, !PT ;  /* 0x0000002324237212 */ /* 0x000fe200078efe19 */
[----:B------:R-:W-:Y:S02]  /*15340*/  IMAD R34, R34, -0x40, R24 ;  /* 0xffffffc022227824 */ /* 0x000fe400078e0218 */
[----:B------:R-:W-:Y:S02]  /*15350*/  IMAD.SHL.U32 R24, R28, 0x100, RZ ;  /* 0x000001001c187824 */ /* 0x000fe400078e00ff */
[----:B------:R-:W-:-:S03]  /*15360*/  IMAD.WIDE.U32 R26, R26, UR9, R32 ;  /* 0x000000091a1a7c25 */ /* 0x000fc6000f8e0020 */
[C---:B------:R-:W-:Y:S02]  /*15370*/  IADD3 R34, -R24.reuse, UR6, R34 ;  /* 0x0000000618227c10 */ /* 0x040fe4000fffe122 */
[----:B------:R-:W-:Y:S01]  /*15380*/  ISETP.GE.OR P0, PT, R24, UR6, P0 ;  /* 0x0000000618007c0c */ /* 0x000fe20008706670 */
[----:B------:R-:W-:-:S04]  /*15390*/  UIMAD.WIDE.U32 UR6, UR8, -0x55555555, URZ ;  /* 0xaaaaaaab080678a5 */ /* 0x000fc8000f8e003f */
[----:B------:R-:W-:Y:S02]  /*153a0*/  USHF.R.U32.HI UR6, URZ, 0x1, UR7 ;  /* 0x000000013f067899 */ /* 0x000fe40008011607 */
[----:B------:R-:W-:Y:S02]  /*153b0*/  UIMAD UR7, UR9, UR17, UR5 ;  /* 0x00000011090772a4 */ /* 0x000fe4000f8e0205 */
[----:B------:R-:W-:-:S04]  /*153c0*/  USEL UR5, URZ, 0x1, !UP0 ;  /* 0x000000013f057887 */ /* 0x000fc8000c000000 */
[----:B------:R-:W-:Y:S01]  /*153d0*/  ULOP3.LUT UR4, UR4, UR5, URZ, 0x3c, !UPT ;  /* 0x0000000504047292 */ /* 0x000fe2000f8e3c3f */
[----:B------:R-:W-:Y:S01]  /*153e0*/  VIADD R27, R27, UR7 ;  /* 0x000000071b1b7c36 */ /* 0x000fe20008000000 */
[----:B------:R-:W-:Y:S02]  /*153f0*/  UIMAD UR5, UR6, -0x3, UR8 ;  /* 0xfffffffd060578a4 */ /* 0x000fe4000f8e0208 */
[----:B------:R-:W-:Y:S01]  /*15400*/  @UP1 ULOP3.LUT UR4, UR4, 0x1, UR6, 0x78, !UPT ;  /* 0x0000000104041892 */ /* 0x000fe2000f8e7806 */
[----:B------:R-:W-:Y:S11]  /*15410*/  @P0 BRA `(.L_x_31) ;  /* 0x0000012400ac0947 */ /* 0x000ff60003800000 */
[----:B------:R-:W0:Y:S01]  /*15420*/  LDC.64 R28, c[0x0][0x5c8] ;  /* 0x00017200ff1c7b82 */ /* 0x000e220000000a00 */
[----:B------:R-:W-:Y:S01]  /*15430*/  ULDC.64 UR6, c[0x0][0x5c0] ;  /* 0x0001700000067ab9 */ /* 0x000fe20000000a00 */
[----:B------:R-:W-:Y:S01]  /*15440*/  BSSY B0, `(.L_x_31) ;  /* 0x0001268000007945 */ /* 0x000fe20003800000 */
[-C--:B0-----:R-:W-:Y:S01]  /*15450*/  IMAD R24, R37, R28.reuse, RZ ;  /* 0x0000001c25187224 */ /* 0x081fe200078e02ff */
[----:B------:R-:W-:Y:S01]  /*15460*/  SHF.L.U64.HI R38, R28, 0x3, R29 ;  /* 0x000000031c267819 */ /* 0x000fe2000001021d */
[----:B------:R-:W-:-:S04]  /*15470*/  IMAD.WIDE.U32 R26, R35, R28, R26 ;  /* 0x0000001c231a7225 */ /* 0x000fc800078e001a */
[----:B------:R-:W-:Y:S01]  /*15480*/  IMAD R24, R35, R29, R24 ;  /* 0x0000001d23187224 */ /* 0x000fe200078e0218 */
[C---:B------:R-:W-:Y:S01]  /*15490*/  LEA R30, P2, R28.reuse, R26, 0x7 ;  /* 0x0000001a1c1e7211 */ /* 0x040fe200078438ff */
[----:B------:R-:W-:Y:S02]  /*154a0*/  IMAD.SHL.U32 R25, R28, 0x8, RZ ;  /* 0x000000081c197824 */ /* 0x000fe400078e00ff */
[----:B------:R-:W-:Y:S01]  /*154b0*/  IMAD.IADD R27, R27, 0x1, R24 ;  /* 0x000000011b1b7824 */ /* 0x000fe200078e0218 */
[C---:B------:R-:W-:Y:S02]  /*154c0*/  IADD3 R24, P5, R26.reuse, UR6, RZ ;  /* 0x000000061a187c10 */ /* 0x040fe4000ffbe0ff */
[----:B------:R-:W-:Y:S02]  /*154d0*/  IADD3 R26, P0, P1, R26, UR6, R25 ;  /* 0x000000061a1a7c10 */ /* 0x000fe4000f91e019 */
[----:B------:R-:W-:Y:S02]  /*154e0*/  LEA.HI.X R31, R28, R27, R29, 0x7, P2 ;  /* 0x0000001b1c1f7211 */ /* 0x000fe400010f3c1d */
[----:B------:R-:W-:-:S02]  /*154f0*/  IADD3 R28, P2, P3, R30, UR6, R25 ;  /* 0x000000061e1c7c10 */ /* 0x000fc4000fb5e019 */
[----:B------:R-:W-:Y:S02]  /*15500*/  IADD3.X R25, R27, UR7, RZ, P5, !PT ;  /* 0x000000071b197c10 */ /* 0x000fe4000affe4ff */
[----:B------:R-:W-:Y:S02]  /*15510*/  FSETP.NEU.AND P5, PT, RZ, UR21, PT ;  /* 0x00000015ff007c0b */ /* 0x000fe4000bfad000 */
[----:B------:R-:W-:Y:S02]  /*15520*/  IADD3 R30, P6, R30, UR6, RZ ;  /* 0x000000061e1e7c10 */ /* 0x000fe4000ffde0ff */
[--C-:B------:R-:W-:Y:S02]  /*15530*/  IADD3.X R29, R31, UR7, R38.reuse, P2, P3 ;  /* 0x000000071f1d7c10 */ /* 0x100fe400097e6426 */
[----:B------:R-:W-:Y:S02]  /*15540*/  IADD3.X R27, R27, UR7, R38, P0, P1 ;  /* 0x000000071b1b7c10 */ /* 0x000fe400087e2426 */
[----:B------:R-:W-:-:S05]  /*15550*/  IADD3.X R31, R31, UR7, RZ, P6, !PT ;  /* 0x000000071f1f7c10 */ /* 0x000fca000b7fe4ff */
[----:B------:R-:W-:Y:S05]  /*15560*/  @!P5 BRA `(.L_x_32) ;  /* 0x000000d800f4d947 */ /* 0x000fea0003800000 */
[----:B------:R-:W-:Y:S01]  /*15570*/  ULDC.64 UR6, c[0x0][0x5b8] ;  /* 0x00016e0000067ab9 */ /* 0x000fe20000000a00 */
[----:B------:R-:W-:Y:S01]  /*15580*/  BSSY B1, `(.L_x_33) ;  /* 0x0000013000017945 */ /* 0x000fe20003800000 */
[----:B------:R-:W-:Y:S01]  /*15590*/  IMAD.U32 R38, RZ, RZ, UR6 ;  /* 0x00000006ff267e24 */ /* 0x000fe2000f8e00ff */
[----:B------:R-:W-:-:S03]  /*155a0*/  UIMAD UR6, UR11, UR6, URZ ;  /* 0x000000060b0672a4 */ /* 0x000fc6000f8e023f */
[----:B------:R-:W-:Y:S01]  /*155b0*/  IMAD.WIDE.U32 R32, R38, UR9, R32 ;  /* 0x0000000926207c25 */ /* 0x000fe2000f8e0020 */
[----:B------:R-:W-:-:S03]  /*155c0*/  UIMAD UR6, UR9, UR7, UR6 ;  /* 0x00000007090672a4 */ /* 0x000fc6000f8e0206 */
[----:B------:R-:W-:Y:S01]  /*155d0*/  IMAD.MOV.U32 R38, RZ, RZ, R32 ;  /* 0x000000ffff267224 */ /* 0x000fe200078e0020 */
[----:B------:R-:W-:Y:S02]  /*155e0*/  ULDC.64 UR8, c[0x0][0x5a8] ;  /* 0x00016a0000087ab9 */ /* 0x000fe40000000a00 */
[----:B------:R-:W-:Y:S01]  /*155f0*/  VIADD R39, R33, UR6 ;  /* 0x0000000621277c36 */ /* 0x000fe20008000000 */
[----:B------:R-:W-:Y:S02]  /*15600*/  ULDC.64 UR6, c[0x0][0x5b0] ;  /* 0x00016c0000067ab9 */ /* 0x000fe40000000a00 */
[----:B------:R-:W-:Y:S02]  /*15610*/  IMAD R40, R37, UR6, RZ ;  /* 0x0000000625287c24 */ /* 0x000fe4000f8e02ff */
[----:B------:R-:W-:-:S04]  /*15620*/  IMAD.WIDE.U32 R32, R35, UR6, R38 ;  /* 0x0000000623207c25 */ /* 0x000fc8000f8e0026 */
[----:B------:R-:W-:Y:S01]  /*15630*/  IMAD R40, R35, UR7, R40 ;  /* 0x0000000723287c24 */ /* 0x000fe2000f8e0228 */
[----:B------:R-:W-:-:S04]  /*15640*/  IADD3 R32, P0, R32, UR8, RZ ;  /* 0x0000000820207c10 */ /* 0x000fc8000ff1e0ff */
[--C-:B------:R-:W-:Y:S02]  /*15650*/  IADD3.X R33, R33, UR9, R40.reuse, P0, !PT ;  /* 0x0000000921217c10 */ /* 0x100fe400087fe428 */
[----:B------:R-:W-:Y:S02]  /*15660*/  ISETP.GE.AND P0, PT, R34, 0x1, PT ;  /* 0x000000012200780c */ /* 0x000fe40003f06270 */
[----:B------:R-:W-:Y:S02]  /*15670*/  PRMT R40, RZ, 0x7610, R40 ;  /* 0x00007610ff287816 */ /* 0x000fe40000000028 */
[----:B------:R-:W-:-:S13]  /*15680*/  ISETP.LT.OR P1, PT, R0, 0x1, !P0 ;  /* 0x000000010000780c */ /* 0x000fda0004721670 */
[----:B------:R-:W-:Y:S05]  /*15690*/  @P1 BRA `(.L_x_34) ;  /* 0x0000000000041947 */ /* 0x000fea0003800000 */
[----:B------:R0:W5:Y:S02]  /*156a0*/  LDG.E.U8 R40, desc[UR14][R32.64] ;  /* 0x0000000e20287981 */ /* 0x000164000c1e1100 */
.L_x_34:
[----:B------:R-:W-:Y:S05]  /*156b0*/  BSYNC B1 ;  /* 0x0000000000017941 */ /* 0x000fea0003800000 */
.L_x_33:
[----:B-----5:R-:W-:Y:S01]  /*156c0*/  LOP3.LUT R40, R40, 0xff, RZ, 0xc0, !PT ;  /* 0x000000ff28287812 */ /* 0x020fe200078ec0ff */
[----:B------:R-:W-:Y:S03]  /*156d0*/  BSSY B1, `(.L_x_35) ;  /* 0x000000b000017945 */ /* 0x000fe60003800000 */
[----:B------:R-:W-:-:S05]  /*156e0*/  F2FP.F16.E5M2.UNPACK_B R40, R40 ;  /* 0x00000028ff28723e */ /* 0x000fca00020004ff */
[----:B------:R-:W-:-:S05]  /*156f0*/  HADD2.F32 R40, -RZ, R40.H0_H0 ;  /* 0x20000028ff287230 */ /* 0x000fca0000004100 */
[----:B------:R-:W-:-:S04]  /*15700*/  FMUL R40, R40, UR21 ;  /* 0x0000001528287c20 */ /* 0x000fc80008400000 */
[----:B------:R-:W-:-:S05]  /*15710*/  FFMA R2, R2, UR20, R40 ;  /* 0x0000001402027c23 */ /* 0x000fca0008000028 */
[----:B------:R-:W-:-:S05]  /*15720*/  F2FP.SATFINITE.E5M2.F32.PACK_AB_MERGE_C R2, RZ, R2, RZ ;  /* 0x00000002ff02723e */ /* 0x000fca00048060ff */
[----:B------:R1:W-:Y:S01]  /*15730*/  @!P1 STG.E.U8 desc[UR14][R24.64], R2 ;  /* 0x0000000218009986 */ /* 0x0003e2000c10110e */
[----:B------:R-:W-:Y:S02]  /*15740*/  ISETP.LT.OR P1, PT, R0, 0x2, !P0 ;  /* 0x000000020000780c */ /* 0x000fe40004721670 */
[----:B-1----:R-:W-:-:S11]  /*15750*/  PRMT R2, RZ, 0x7610, R2 ;  /* 0x00007610ff027816 */ /* 0x002fd60000000002 */
[----:B------:R-:W-:Y:S05]  /*15760*/  @P1 BRA `(.L_x_36) ;  /* 0x0000000000041947 */ /* 0x000fea0003800000 */
[----:B------:R1:W5:Y:S02]  /*15770*/  LDG.E.U8 R2, desc[UR14][R32.64+0x1] ;  /* 0x0000010e20027981 */ /* 0x000364000c1e1100 */
.L_x_36:
[----:B------:R-:W-:Y:S05]  /*15780*/  BSYNC B1 ;  /* 0x0000000000017941 */ /* 0x000fea0003800000 */
.L_x_35:
        /* <DEDUP_REMOVED lines=8> */
[----:B------:R-:W-:-:S05]  /*15810*/  IADD3 R2, P1, R35, 0x8, RZ ;  /* 0x0000000823027810 */ /* 0x000fca0007f3e0ff */
[----:B---3--:R-:W-:-:S04]  /*15820*/  IMAD.X R3, RZ, RZ, R37, P1 ;  /* 0x000000ffff037224 */ /* 0x008fc800008e0625 */
[----:B------:R-:W-:-:S04]  /*15830*/  IMAD R3, R3, UR6, RZ ;  /* 0x0000000603037c24 */ /* 0x000fc8000f8e02ff */
[C---:B------:R-:W-:Y:S02]  /*15840*/  IMAD R40, R2.reuse, UR7, R3 ;  /* 0x0000000702287c24 */ /* 0x040fe4000f8e0203 */
[----:B------:R-:W-:-:S03]  /*15850*/  IMAD.WIDE.U32 R2, R2, UR6, R38 ;  /* 0x0000000602027c25 */ /* 0x000fc6000f8e0026 */
[----:B------:R-:W-:-:S04]  /*15860*/  IADD3 R2, P1, R2, UR8, RZ ;  /* 0x0000000802027c10 */ /* 0x000fc8000ff3e0ff */
[--C-:B------:R-:W-:Y:S02]  /*15870*/  IADD3.X R3, R3, UR9, R40.reuse, P1, !PT ;  /* 0x0000000903037c10 */ /* 0x100fe40008ffe428 */
[----:B------:R-:W-:Y:S02]  /*15880*/  ISETP.GE.AND P1, PT, R34, 0x9, PT ;  /* 0x000000092200780c */ /* 0x000fe40003f26270 */
[----:B------:R-:W-:Y:S02]  /*15890*/  PRMT R40, RZ, 0x7610, R40 ;  /* 0x00007610ff287816 */ /* 0x000fe40000000028 */
[----:B------:R-:W-:-:S13]  /*158a0*/  ISETP.LT.OR P2, PT, R0, 0x1, !P1 ;  /* 0x000000010000780c */ /* 0x000fda0004f41670 */
[----:B------:R-:W-:Y:S05]  /*158b0*/  @P2 BRA `(.L_x_38) ;  /* 0x0000000000042947 */ /* 0x000fea0003800000 */
[----:B------:R3:W5:Y:S02]  /*158c0*/  LDG.E.U8 R40, desc[UR14][R2.64] ;  /* 0x0000000e02287981 */ /* 0x000764000c1e1100 */
.L_x_38:
[----:B------:R-:W-:Y:S05]  /*158d0*/  BSYNC B1 ;  /* 0x0000000000017941 */ /* 0x000fea0003800000 */
.L_x_37:
        /* <DEDUP_REMOVED lines=9> */
[----:B----4-:R-:W-:-:S11]  /*15970*/  PRMT R4, RZ, 0x7610, R4 ;  /* 0x00007610ff047816 */ /* 0x010fd60000000004 */
[----:B------:R-:W-:Y:S05]  /*15980*/  @P2 BRA `(.L_x_40) ;  /* 0x0000000000042947 */ /* 0x000fea0003800000 */
[----:B------:R4:W5:Y:S02]  /*15990*/  LDG.E.U8 R4, desc[UR14][R2.64+0x1] ;  /* 0x0000010e02047981 */ /* 0x000964000c1e1100 */
.L_x_40:
[----:B------:R-:W-:Y:S05]  /*159a0*/  BSYNC B1 ;  /* 0x0000000000017941 */ /* 0x000fea0003800000 */
.L_x_39:
[----:B-----5:R-:W-:Y:S01]  /*159b0*/  LOP3.LUT R4, R4, 0xff, RZ, 0xc0, !PT ;  /* 0x000000ff04047812 */ /* 0x020fe200078ec0ff */
[----:B------:R-:W-:Y:S01]  /*159c0*/  BSSY B1, `(.L_x_41) ;  /* 0x000000b000017945 */ /* 0x000fe20003800000 */
[----:B------:R-:W-:Y:S02]  /*159d0*/  ISETP.LT.OR P3, PT, R0, 0x9, !P0 ;  /* 0x000000090000780c */ /* 0x000fe40004761670 */
[----:B------:R-:W-:-:S05]  /*159e0*/  F2FP.F16.E5M2.UNPACK_B R4, R4 ;  /* 0x00000004ff04723e */ /* 0x000fca00020004ff */
[----:B------:R-:W-:-:S05]  /*159f0*/  HADD2.F32 R4, -RZ, R4.H0_H0 ;  /* 0x20000004ff047230 */ /* 0x000fca0000004100 */
[----:B------:R-:W-:-:S04]  /*15a00*/  FMUL R4, R4, UR21 ;  /* 0x0000001504047c20 */ /* 0x000fc80008400000 */
[--C-:B------:R-:W-:Y:S01]  /*15a10*/  FFMA R5, R5, UR20, R4.reuse ;  /* 0x0000001405057c23 */ /* 0x100fe20008000004 */
[----:B------:R-:W-:-:S04]  /*15a20*/  PRMT R4, RZ, 0x7610, R4 ;  /* 0x00007610ff047816 */ /* 0x000fc80000000004 */
[----:B------:R-:W-:-:S05]  /*15a30*/  F2FP.SATFINITE.E5M2.F32.PACK_AB_MERGE_C R5, RZ, R5, RZ ;  /* 0x00000005ff05723e */ /* 0x000fca00048060ff */
[----:B------:R0:W-:Y:S01]  /*15a40*/  @!P2 STG.E.U8 desc[UR14][R26.64+0x1], R5 ;  /* 0x000001051a00a986 */ /* 0x0001e2000c10110e */
[----:B------:R-:W-:Y:S05]  /*15a50*/  @P3 BRA `(.L_x_42) ;  /* 0x0000000000043947 */ /* 0x000fea0003800000 */
[----:B------:R0:W5:Y:S02]  /*15a60*/  LDG.E.U8 R4, desc[UR14][R32.64+0x8] ;  /* 0x0000080e20047981 */ /* 0x000164000c1e1100 */
.L_x_42:
[----:B------:R-:W-:Y:S05]  /*15a70*/  BSYNC B1 ;  /* 0x0000000000017941 */ /* 0x000fea0003800000 */
.L_x_41:
        /* <DEDUP_REMOVED lines=12> */
.L_x_44:
[----:B------:R-:W-:Y:S05]  /*15b40*/  BSYNC B1 ;  /* 0x0000000000017941 */ /* 0x000fea0003800000 */
.L_x_43:
        /* <DEDUP_REMOVED lines=12> */
.L_x_46:
[----:B------:R-:W-:Y:S05]  /*15c10*/  BSYNC B1 ;  /* 0x0000000000017941 */ /* 0x000fea0003800000 */
.L_x_45:
        /* <DEDUP_REMOVED lines=12> */
.L_x_48:
[----:B------:R-:W-:Y:S05]  /*15ce0*/  BSYNC B1 ;  /* 0x0000000000017941 */ /* 0x000fea0003800000 */
.L_x_47:
        /* <DEDUP_REMOVED lines=12> */
.L_x_50:
[----:B------:R-:W-:Y:S05]  /*15db0*/  BSYNC B1 ;  /* 0x0000000000017941 */ /* 0x000fea0003800000 */
.L_x_49:
        /* <DEDUP_REMOVED lines=12> */
.L_x_52:
[----:B------:R-:W-:Y:S05]  /*15e80*/  BSYNC B1 ;  /* 0x0000000000017941 */ /* 0x000fea0003800000 */
.L_x_51:
        /* <DEDUP_REMOVED lines=12> */
.L_x_54:
[----:B------:R-:W-:Y:S05]  /*15f50*/  BSYNC B1 ;  /* 0x0000000000017941 */ /* 0x000fea0003800000 */
.L_x_53:
        /* <DEDUP_REMOVED lines=12> */
.L_x_56:
[----:B------:R-:W-:Y:S05]  /*16020*/  BSYNC B1 ;  /* 0x0000000000017941 */ /* 0x000fea0003800000 */
.L_x_55:
        /* <DEDUP_REMOVED lines=12> */
.L_x_58:
[----:B------:R-:W-:Y:S05]  /*160f0*/  BSYNC B1 ;  /* 0x0000000000017941 */ /* 0x000fea0003800000 */
.L_x_57:
        /* <DEDUP_REMOVED lines=12> */
.L_x_60:
[----:B------:R-:W-:Y:S05]  /*161c0*/  BSYNC B1 ;  /* 0x0000000000017941 */ /* 0x000fea0003800000 */
.L_x_59:
        /* <DEDUP_REMOVED lines=12> */
.L_x_62:
[----:B------:R-:W-:Y:S05]  /*16290*/  BSYNC B1 ;  /* 0x0000000000017941 */ /* 0x000fea0003800000 */
.L_x_61:
        /* <DEDUP_REMOVED lines=12> */
.L_x_64:
[----:B------:R-:W-:Y:S05]  /*16360*/  BSYNC B1 ;  /* 0x0000000000017941 */ /* 0x000fea0003800000 */
.L_x_63:
        /* <DEDUP_REMOVED lines=12> */
.L_x_66:
[----:B------:R-:W-:Y:S05]  /*16430*/  BSYNC B1 ;  /* 0x0000000000017941 */ /* 0x000fea0003800000 */
.L_x_65:
        /* <DEDUP_REMOVED lines=12> */
.L_x_68:
[----:B------:R-:W-:Y:S05]  /*16500*/  BSYNC B1 ;  /* 0x0000000000017941 */ /* 0x000fea0003800000 */
.L_x_67:
        /* <DEDUP_REMOVED lines=12> */
.L_x_70:
[----:B------:R-:W-:Y:S05]  /*165d0*/  BSYNC B1 ;  /* 0x0000000000017941 */ /* 0x000fea0003800000 */
.L_x_69:
        /* <DEDUP_REMOVED lines=12> */
.L_x_72:
[----:B------:R-:W-:Y:S05]  /*166a0*/  BSYNC B1 ;  /* 0x0000000000017941 */ /* 0x000fea0003800000 */
.L_x_71:
        /* <DEDUP_REMOVED lines=12> */
.L_x_74:
[----:B------:R-:W-:Y:S05]  /*16770*/  BSYNC B1 ;  /* 0x0000000000017941 */ /* 0x000fea0003800000 */
.L_x_73:
        /* <DEDUP_REMOVED lines=12> */
.L_x_76:
[----:B------:R-:W-:Y:S05]  /*16840*/  BSYNC B1 ;  /* 0x0000000000017941 */ /* 0x000fea0003800000 */
.L_x_75:
        /* <DEDUP_REMOVED lines=12> */
.L_x_78:
[----:B------:R-:W-:Y:S05]  /*16910*/  BSYNC B1 ;  /* 0x0000000000017941 */ /* 0x000fea0003800000 */
.L_x_77:
        /* <DEDUP_REMOVED lines=12> */
.L_x_80:
[----:B------:R-:W-:Y:S05]  /*169e0*/  BSYNC B1 ;  /* 0x0000000000017941 */ /* 0x000fea0003800000 */
.L_x_79:
        /* <DEDUP_REMOVED lines=12> */
.L_x_82:
[----:B------:R-:W-:Y:S05]  /*16ab0*/  BSYNC B1 ;  /* 0x0000000000017941 */ /* 0x000fea0003800000 */
.L_x_81:
        /* <DEDUP_REMOVED lines=12> */
.L_x_84:
[----:B------:R-:W-:Y:S05]  /*16b80*/  BSYNC B1 ;  /* 0x0000000000017941 */ /* 0x000fea0003800000 */
.L_x_83:
        /* <DEDUP_REMOVED lines=12> */
.L_x_86:
[----:B------:R-:W-:Y:S05]  /*16c50*/  BSYNC B1 ;  /* 0x0000000000017941 */ /* 0x000fea0003800000 */
.L_x_85:
        /* <DEDUP_REMOVED lines=12> */
.L_x_88:
[----:B------:R-:W-:Y:S05]  /*16d20*/  BSYNC B1 ;  /* 0x0000000000017941 */ /* 0x000fea0003800000 */
.L_x_87:
        /* <DEDUP_REMOVED lines=12> */
.L_x_90:
[----:B------:R-:W-:Y:S05]  /*16df0*/  BSYNC B1 ;  /* 0x0000000000017941 */ /* 0x000fea0003800000 */
.L_x_89:
        /* <DEDUP_REMOVED lines=12> */
.L_x_92:
[----:B------:R-:W-:Y:S05]  /*16ec0*/  BSYNC B1 ;  /* 0x0000000000017941 */ /* 0x000fea0003800000 */
.L_x_91:
        /* <DEDUP_REMOVED lines=12> */
.L_x_94:
[----:B------:R-:W-:Y:S05]  /*16f90*/  BSYNC B1 ;  /* 0x0000000000017941 */ /* 0x000fea0003800000 */
.L_x_93:
        /* <DEDUP_REMOVED lines=12> */
.L_x_96:
[----:B------:R-:W-:Y:S05]  /*17060*/  BSYNC B1 ;  /* 0x0000000000017941 */ /* 0x000fea0003800000 */
.L_x_95:
        /* <DEDUP_REMOVED lines=12> */
.L_x_98:
[----:B------:R-:W-:Y:S05]  /*17130*/  BSYNC B1 ;  /* 0x0000000000017941 */ /* 0x000fea0003800000 */
.L_x_97:
        /* <DEDUP_REMOVED lines=12> */
.L_x_100:
[----:B------:R-:W-:Y:S05]  /*17200*/  BSYNC B1 ;  /* 0x0000000000017941 */ /* 0x000fea0003800000 */
.L_x_99:
        /* <DEDUP_REMOVED lines=12> */
.L_x_102:
[----:B------:R-:W-:Y:S05]  /*172d0*/  BSYNC B1 ;  /* 0x0000000000017941 */ /* 0x000fea0003800000 */
.L_x_101:
        /* <DEDUP_REMOVED lines=12> */
.L_x_104:
[----:B------:R-:W-:Y:S05]  /*173a0*/  BSYNC B1 ;  /* 0x0000000000017941 */ /* 0x000fea0003800000 */
.L_x_103:
        /* <DEDUP_REMOVED lines=12> */
.L_x_106:
[----:B------:R-:W-:Y:S05]  /*17470*/  BSYNC B1 ;  /* 0x0000000000017941 */ /* 0x000fea0003800000 */
.L_x_105:
        /* <DEDUP_REMOVED lines=12> */
.L_x_108:
[----:B------:R-:W-:Y:S05]  /*17540*/  BSYNC B1 ;  /* 0x0000000000017941 */ /* 0x000fea0003800000 */
.L_x_107:
        /* <DEDUP_REMOVED lines=12> */
.L_x_110:
[----:B------:R-:W-:Y:S05]  /*17610*/  BSYNC B1 ;  /* 0x0000000000017941 */ /* 0x000fea0003800000 */
.L_x_109:
        /* <DEDUP_REMOVED lines=12> */
.L_x_112:
[----:B------:R-:W-:Y:S05]  /*176e0*/  BSYNC B1 ;  /* 0x0000000000017941 */ /* 0x000fea0003800000 */
.L_x_111:
        /* <DEDUP_REMOVED lines=12> */
.L_x_114:
[----:B------:R-:W-:Y:S05]  /*177b0*/  BSYNC B1 ;  /* 0x0000000000017941 */ /* 0x000fea0003800000 */
.L_x_113:
[----:B-----5:R-:W-:Y:S01]  /*177c0*/  LOP3.LUT R4, R4, 0xff, RZ, 0xc0, !PT ;  /* 0x000000ff04047812 */ /* 0x020fe200078ec0ff */
[----:B------:R-:W-:Y:S01]  /*177d0*/  BSSY B1, `(.L_x_115) ;  /* 0x000000b000017945 */ /* 0x000fe20003800000 */
[----:B------:R-:W-:Y:S02]  /*177e0*/  ISETP.LT.OR P2, PT, R0, 0x52, !P0 ;  /* 0x000000520000780c */ /* 0x000fe40004741670 */
[----:B------:R-:W-:-:S05]  /*177f0*/  F2FP.F16.E5M2.UNPACK_B R4, R4 ;  /* 0x00000004ff04723e */ /* 0x000fca00020004ff */
[----:B------:R-:W-:-:S05]  /*17800*/  HADD2.F32 R4, -RZ, R4.H0_H0 ;  /* 0x20000004ff047230 */ /* 0x000fca0000004100 */
[----:B------:R-:W-:-:S04]  /*17810*/  FMUL R4, R4, UR21 ;  /* 0x0000001504047c20 */ /* 0x000fc80008400000 */
[----:B------:R-:W-:-:S05]  /*17820*/  FFMA R4, R170, UR20, R4 ;  /* 0x00000014aa047c23 */ /* 0x000fca0008000004 */
[----:B0-----:R-:W-:Y:S02]  /*17830*/  F2FP.SATFINITE.E5M2.F32.PACK_AB_MERGE_C R5, RZ, R4, RZ ;  /* 0x00000004ff05723e */ /* 0x001fe400048060ff */
[----:B------:R-:W-:-:S03]  /*17840*/  PRMT R4, RZ, 0x7610, R4 ;  /* 0x00007610ff047816 */ /* 0x000fc60000000004 */
[----:B------:R0:W-:Y:S01]  /*17850*/  @!P3 STG.E.U8 desc[UR14][R24.64+0x50], R5 ;  /* 0x000050051800b986 */ /* 0x0001e2000c10110e */
[----:B------:R-:W-:Y:S05]  /*17860*/  @P2 BRA `(.L_x_116) ;  /* 0x0000000000042947 */ /* 0x000fea0003800000 */
[----:B------:R0:W5:Y:S02]  /*17870*/  LDG.E.U8 R4, desc[UR14][R32.64+0x51] ;  /* 0x0000510e20047981 */ /* 0x000164000c1e1100 */
.L_x_116:
[----:B------:R-:W-:Y:S05]  /*17880*/  BSYNC B1 ;  /* 0x0000000000017941 */ /* 0x000fea0003800000 */
.L_x_115:
        /* <DEDUP_REMOVED lines=12> */
.L_x_118:
[----:B------:R-:W-:Y:S05]  /*17950*/  BSYNC B1 ;  /* 0x0000000000017941 */ /* 0x000fea0003800000 */
.L_x_117:
        /* <DEDUP_REMOVED lines=12> */
.L_x_120:
[----:B------:R-:W-:Y:S05]  /*17a20*/  BSYNC B1 ;  /* 0x0000000000017941 */ /* 0x000fea0003800000 */
.L_x_119:
        /* <DEDUP_REMOVED lines=12> */
.L_x_122:
[----:B------:R-:W-:Y:S05]  /*17af0*/  BSYNC B1 ;  /* 0x0000000000017941 */ /* 0x000fea0003800000 */
.L_x_121:
[----:B-----5:R-:W-:Y:S01]  /*17b00*/  LOP3.LUT R4, R4, 0xff, RZ, 0xc0, !PT ;  /* 0x000000ff04047812 */ /* 0x020fe200078ec0ff */
[----:B------:R-:W-:Y:S01]  /*17b10*/  BSSY B1, `(.L_x_123) ;  /* 0x000000b000017945 */ /* 0x000fe20003800000 */
[----:B------:R-:W-:Y:S02]  /*17b20*/  ISETP.LT.OR P2, PT, R0, 0x5a, !P0 ;  /* 0x0000005a0000780c */ /* 0x000fe40004741670 */
[----:B------:R-:W-:-:S05]  /*17b30*/  F2FP.F16.E5M2.UNPACK_B R4, R4 ;  /* 0x00000004ff04723e */ /* 0x000fca00020004ff */
[----:B------:R-:W-:-:S05]  /*17b40*/  HADD2.F32 R4, -RZ, R4.H0_H0 ;  /* 0x20000004ff047230 */ /* 0x000fca0000004100 */
[----:B0-----:R-:W-:Y:S01]  /*17b50*/  FMUL R5, R4, UR21 ;  /* 0x0000001504057c20 */ /* 0x001fe20008400000 */
[----:B------:R-:W-:-:S03]  /*17b60*/  PRMT R4, RZ, 0x7610, R4 ;  /* 0x00007610ff047816 */ /* 0x000fc60000000004 */
[----:B------:R-:W-:-:S05]  /*17b70*/  FFMA R5, R174, UR20, R5 ;  /* 0x00000014ae057c23 */ /* 0x000fca0008000005 */
[----:B------:R-:W-:-:S05]  /*17b80*/  F2FP.SATFINITE.E5M2.F32.PACK_AB_MERGE_C R5, RZ, R5, RZ ;  /* 0x00000005ff05723e */ /* 0x000fca00048060ff */
[----:B------:R0:W-:Y:S01]  /*17b90*/  @!P3 STG.E.U8 desc[UR14][R24.64+0x58], R5 ;  /* 0x000058051800b986 */ /* 0x0001e2000c10110e */
[----:B------:R-:W-:Y:S05]  /*17ba0*/  @P2 BRA `(.L_x_124) ;  /* 0x0000000000042947 */ /* 0x000fea0003800000 */
[----:B------:R0:W5:Y:S02]  /*17bb0*/  LDG.E.U8 R4, desc[UR14][R32.64+0x59] ;  /* 0x0000590e20047981 */ /* 0x000164000c1e1100 */
.L_x_124:
[----:B------:R-:W-:Y:S05]  /*17bc0*/  BSYNC B1 ;  /* 0x0000000000017941 */ /* 0x000fea0003800000 */
.L_x_123:
        /* <DEDUP_REMOVED lines=12> */
.L_x_126:
[----:B------:R-:W-:Y:S05]  /*17c90*/  BSYNC B1 ;  /* 0x0000000000017941 */ /* 0x000fea0003800000 */
.L_x_125:
        /* <DEDUP_REMOVED lines=12> */
.L_x_128:
[----:B------:R-:W-:Y:S05]  /*17d60*/  BSYNC B1 ;  /* 0x0000000000017941 */ /* 0x000fea0003800000 */
.L_x_127:
        /* <DEDUP_REMOVED lines=12> */
.L_x_130:
[----:B------:R-:W-:Y:S05]  /*17e30*/  BSYNC B1 ;  /* 0x0000000000017941 */ /* 0x000fea0003800000 */
.L_x_129:
        /* <DEDUP_REMOVED lines=12> */
.L_x_132:
[----:B------:R-:W-:Y:S05]  /*17f00*/  BSYNC B1 ;  /* 0x0000000000017941 */ /* 0x000fea0003800000 */
.L_x_131:
        /* <DEDUP_REMOVED lines=12> */
.L_x_134:
[----:B------:R-:W-:Y:S05]  /*17fd0*/  BSYNC B1 ;  /* 0x0000000000017941 */ /* 0x000fea0003800000 */
.L_x_133:
        /* <DEDUP_REMOVED lines=12> */
.L_x_136:
[----:B------:R-:W-:Y:S05]  /*180a0*/  BSYNC B1 ;  /* 0x0000000000017941 */ /* 0x000fea0003800000 */
.L_x_135:
        /* <DEDUP_REMOVED lines=12> */
.L_x_138:
[----:B------:R-:W-:Y:S05]  /*18170*/  BSYNC B1 ;  /* 0x0000000000017941 */ /* 0x000fea0003800000 */
.L_x_137:
        /* <DEDUP_REMOVED lines=12> */
.L_x_140:
[----:B------:R-:W-:Y:S05]  /*18240*/  BSYNC B1 ;  /* 0x0000000000017941 */ /* 0x000fea0003800000 */
.L_x_139:
        /* <DEDUP_REMOVED lines=12> */
.L_x_142:
[----:B------:R-:W-:Y:S05]  /*18310*/  BSYNC B1 ;  /* 0x0000000000017941 */ /* 0x000fea0003800000 */
.L_x_141:
        /* <DEDUP_REMOVED lines=12> */
.L_x_144:
[----:B------:R-:W-:Y:S05]  /*183e0*/  BSYNC B1 ;  /* 0x0000000000017941 */ /* 0x000fea0003800000 */
.L_x_143:
        /* <DEDUP_REMOVED lines=12> */
.L_x_146:
[----:B------:R-:W-:Y:S05]  /*184b0*/  BSYNC B1 ;  /* 0x0000000000017941 */ /* 0x000fea0003800000 */
.L_x_145:
        /* <DEDUP_REMOVED lines=12> */
.L_x_148:
[----:B------:R-:W-:Y:S05]  /*18580*/  BSYNC B1 ;  /* 0x0000000000017941 */ /* 0x000fea0003800000 */
.L_x_147:
        /* <DEDUP_REMOVED lines=12> */
.L_x_150:
[----:B------:R-:W-:Y:S05]  /*18650*/  BSYNC B1 ;  /* 0x0000000000017941 */ /* 0x000fea0003800000 */
.L_x_149:
        /* <DEDUP_REMOVED lines=12> */
.L_x_152:
[----:B------:R-:W-:Y:S05]  /*18720*/  BSYNC B1 ;  /* 0x0000000000017941 */ /* 0x000fea0003800000 */
.L_x_151:
        /* <DEDUP_REMOVED lines=12> */
.L_x_154:
[----:B------:R-:W-:Y:S05]  /*187f0*/  BSYNC B1 ;  /* 0x0000000000017941 */ /* 0x000fea0003800000 */
.L_x_153:
        /* <DEDUP_REMOVED lines=12> */
.L_x_156:
[----:B------:R-:W-:Y:S05]  /*188c0*/  BSYNC B1 ;  /* 0x0000000000017941 */ /* 0x000fea0003800000 */
.L_x_155:
        /* <DEDUP_REMOVED lines=12> */
.L_x_158:
[----:B------:R-:W-:Y:S05]  /*18990*/  BSYNC B1 ;  /* 0x0000000000017941 */ /* 0x000fea0003800000 */
.L_x_157:
        /* <DEDUP_REMOVED lines=12> */
.L_x_160:
[----:B------:R-:W-:Y:S05]  /*18a60*/  BSYNC B1 ;  /* 0x0000000000017941 */ /* 0x000fea0003800000 */
.L_x_159:
        /* <DEDUP_REMOVED lines=12> */
.L_x_162:
[----:B------:R-:W-:Y:S05]  /*18b30*/  BSYNC B1 ;  /* 0x0000000000017941 */ /* 0x000fea0003800000 */
.L_x_161:
        /* <DEDUP_REMOVED lines=12> */
.L_x_164:
[----:B------:R-:W-:Y:S05]  /*18c00*/  BSYNC B1 ;  /* 0x0000000000017941 */ /* 0x000fea0003800000 */
.L_x_163:
        /* <DEDUP_REMOVED lines=12> */
.L_x_166:
[----:B------:R-:W-:Y:S05]  /*18cd0*/  BSYNC B1 ;  /* 0x0000000000017941 */ /* 0x000fea0003800000 */
.L_x_165:
        /* <DEDUP_REMOVED lines=12> */
.L_x_168:
[----:B------:R-:W-:Y:S05]  /*18da0*/  BSYNC B1 ;  /* 0x0000000000017941 */ /* 0x000fea0003800000 */
.L_x_167:
        /* <DEDUP_REMOVED lines=12> */
.L_x_170:
[----:B------:R-:W-:Y:S05]  /*18e70*/  BSYNC B1 ;  /* 0x0000000000017941 */ /* 0x000fea0003800000 */
.L_x_169:
        /* <DEDUP_REMOVED lines=12> */
.L_x_172:
[----:B------:R-:W-:Y:S05]  /*18f40*/  BSYNC B1 ;  /* 0x0000000000017941 */ /* 0x000fea0003800000 */
.L_x_171:
        /* <DEDUP_REMOVED lines=12> */
.L_x_174:
[----:B------:R-:W-:Y:S05]  /*19010*/  BSYNC B1 ;  /* 0x0000000000017941 */ /* 0x000fea0003800000 */
.L_x_173:
        /* <DEDUP_REMOVED lines=12> */
.L_x_176:
[----:B------:R-:W-:Y:S05]  /*190e0*/  BSYNC B1 ;  /* 0x0000000000017941 */ /* 0x000fea0003800000 */
.L_x_175:
        /* <DEDUP_REMOVED lines=12> */
.L_x_178:
[----:B------:R-:W-:Y:S05]  /*191b0*/  BSYNC B1 ;  /* 0x0000000000017941 */ /* 0x000fea0003800000 */
.L_x_177:
        /* <DEDUP_REMOVED lines=12> */
.L_x_180:
[----:B------:R-:W-:Y:S05]  /*19280*/  BSYNC B1 ;  /* 0x0000000000017941 */ /* 0x000fea0003800000 */
.L_x_179:
        /* <DEDUP_REMOVED lines=12> */
.L_x_182:
[----:B------:R-:W-:Y:S05]  /*19350*/  BSYNC B1 ;  /* 0x0000000000017941 */ /* 0x000fea0003800000 */
.L_x_181:
        /* <DEDUP_REMOVED lines=12> */
.L_x_184:
[----:B------:R-:W-:Y:S05]  /*19420*/  BSYNC B1 ;  /* 0x0000000000017941 */ /* 0x000fea0003800000 */
.L_x_183:
        /* <DEDUP_REMOVED lines=12> */
.L_x_186:
[----:B------:R-:W-:Y:S05]  /*194f0*/  BSYNC B1 ;  /* 0x0000000000017941 */ /* 0x000fea0003800000 */
.L_x_185:
        /* <DEDUP_REMOVED lines=12> */
.L_x_188:
[----:B------:R-:W-:Y:S05]  /*195c0*/  BSYNC B1 ;  /* 0x0000000000017941 */ /* 0x000fea0003800000 */
.L_x_187:
        /* <DEDUP_REMOVED lines=12> */
.L_x_190:
[----:B------:R-:W-:Y:S05]  /*19690*/  BSYNC B1 ;  /* 0x0000000000017941 */ /* 0x000fea0003800000 */
.L_x_189:
        /* <DEDUP_REMOVED lines=12> */
.L_x_192:
[----:B------:R-:W-:Y:S05]  /*19760*/  BSYNC B1 ;  /* 0x0000000000017941 */ /* 0x000fea0003800000 */
.L_x_191:
        /* <DEDUP_REMOVED lines=12> */
.L_x_194:
[----:B------:R-:W-:Y:S05]  /*19830*/  BSYNC B1 ;  /* 0x0000000000017941 */ /* 0x000fea0003800000 */
.L_x_193:
        /* <DEDUP_REMOVED lines=12> */
.L_x_196:
[----:B------:R-:W-:Y:S05]  /*19900*/  BSYNC B1 ;  /* 0x0000000000017941 */ /* 0x000fea0003800000 */
.L_x_195:
        /* <DEDUP_REMOVED lines=12> */
.L_x_198:
[----:B------:R-:W-:Y:S05]  /*199d0*/  BSYNC B1 ;  /* 0x0000000000017941 */ /* 0x000fea0003800000 */
.L_x_197:
        /* <DEDUP_REMOVED lines=12> */
.L_x_200:
[----:B------:R-:W-:Y:S05]  /*19aa0*/  BSYNC B1 ;  /* 0x0000000000017941 */ /* 0x000fea0003800000 */
.L_x_199:
        /* <DEDUP_REMOVED lines=12> */
.L_x_202:
[----:B------:R-:W-:Y:S05]  /*19b70*/  BSYNC B1 ;  /* 0x0000000000017941 */ /* 0x000fea0003800000 */
.L_x_201:
        /* <DEDUP_REMOVED lines=12> */
.L_x_204:
[----:B------:R-:W-:Y:S05]  /*19c40*/  BSYNC B1 ;  /* 0x0000000000017941 */ /* 0x000fea0003800000 */
.L_x_203:
        /* <DEDUP_REMOVED lines=12> */
.L_x_206:
[----:B------:R-:W-:Y:S05]  /*19d10*/  BSYNC B1 ;  /* 0x0000000000017941 */ /* 0x000fea0003800000 */
.L_x_205:
        /* <DEDUP_REMOVED lines=12> */
.L_x_208:
[----:B------:R-:W-:Y:S05]  /*19de0*/  BSYNC B1 ;  /* 0x0000000000017941 */ /* 0x000fea0003800000 */
.L_x_207:
        /* <DEDUP_REMOVED lines=12> */
.L_x_210:
[----:B------:R-:W-:Y:S05]  /*19eb0*/  BSYNC B1 ;  /* 0x0000000000017941 */ /* 0x000fea0003800000 */
.L_x_209:
        /* <DEDUP_REMOVED lines=12> */
.L_x_212:
[----:B------:R-:W-:Y:S05]  /*19f80*/  BSYNC B1 ;  /* 0x0000000000017941 */ /* 0x000fea0003800000 */
.L_x_211:
        /* <DEDUP_REMOVED lines=12> */
.L_x_214:
[----:B------:R-:W-:Y:S05]  /*1a050*/  BSYNC B1 ;  /* 0x0000000000017941 */ /* 0x000fea0003800000 */
.L_x_213:
        /* <DEDUP_REMOVED lines=12> */
.L_x_216:
[----:B------:R-:W-:Y:S05]  /*1a120*/  BSYNC B1 ;  /* 0x0000000000017941 */ /* 0x000fea0003800000 */
.L_x_215:
        /* <DEDUP_REMOVED lines=12> */
.L_x_218:
[----:B------:R-:W-:Y:S05]  /*1a1f0*/  BSYNC B1 ;  /* 0x0000000000017941 */ /* 0x000fea0003800000 */
.L_x_217:
        /* <DEDUP_REMOVED lines=12> */
.L_x_220:
[----:B------:R-:W-:Y:S05]  /*1a2c0*/  BSYNC B1 ;  /* 0x0000000000017941 */ /* 0x000fea0003800000 */
.L_x_219:
        /* <DEDUP_REMOVED lines=12> */
.L_x_222:
[----:B------:R-:W-:Y:S05]  /*1a390*/  BSYNC B1 ;  /* 0x0000000000017941 */ /* 0x000fea0003800000 */
.L_x_221:
        /* <DEDUP_REMOVED lines=12> */
.L_x_224:
[----:B------:R-:W-:Y:S05]  /*1a460*/  BSYNC B1 ;  /* 0x0000000000017941 */ /* 0x000fea0003800000 */
.L_x_223:
        /* <DEDUP_REMOVED lines=12> */
.L_x_226:
[----:B------:R-:W-:Y:S05]  /*1a530*/  BSYNC B1 ;  /* 0x0000000000017941 */ /* 0x000fea0003800000 */
.L_x_225:
        /* <DEDUP_REMOVED lines=12> */
.L_x_228:
[----:B------:R-:W-:Y:S05]  /*1a600*/  BSYNC B1 ;  /* 0x0000000000017941 */ /* 0x000fea0003800000 */
.L_x_227:
        /* <DEDUP_REMOVED lines=12> */
.L_x_230:
[----:B------:R-:W-:Y:S05]  /*1a6d0*/  BSYNC B1 ;  /* 0x0000000000017941 */ /* 0x000fea0003800000 */
.L_x_229:
        /* <DEDUP_REMOVED lines=12> */
.L_x_232:
[----:B------:R-:W-:Y:S05]  /*1a7a0*/  BSYNC B1 ;  /* 0x0000000000017941 */ /* 0x000fea0003800000 */
.L_x_231:
        /* <DEDUP_REMOVED lines=12> */
.L_x_234:
[----:B------:R-:W-:Y:S05]  /*1a870*/  BSYNC B1 ;  /* 0x0000000000017941 */ /* 0x000fea0003800000 */
.L_x_233:
        /* <DEDUP_REMOVED lines=12> */
.L_x_236:
[----:B------:R-:W-:Y:S05]  /*1a940*/  BSYNC B1 ;  /* 0x0000000000017941 */ /* 0x000fea0003800000 */
.L_x_235:
        /* <DEDUP_REMOVED lines=12> */
.L_x_238:
[----:B------:R-:W-:Y:S05]  /*1aa10*/  BSYNC B1 ;  /* 0x0000000000017941 */ /* 0x000fea0003800000 */
.L_x_237:
        /* <DEDUP_REMOVED lines=12> */
.L_x_240:
[----:B------:R-:W-:Y:S05]  /*1aae0*/  BSYNC B1 ;  /* 0x0000000000017941 */ /* 0x000fea0003800000 */
.L_x_239:
        /* <DEDUP_REMOVED lines=12> */
.L_x_242:
[----:B------:R-:W-:Y:S05]  /*1abb0*/  BSYNC B1 ;  /* 0x0000000000017941 */ /* 0x000fea0003800000 */
.L_x_241:
        /* <DEDUP_REMOVED lines=12> */
.L_x_244:
[----:B------:R-:W-:Y:S05]  /*1ac80*/  BSYNC B1 ;  /* 0x0000000000017941 */ /* 0x000fea0003800000 */
.L_x_243:
        /* <DEDUP_REMOVED lines=12> */
.L_x_246:
[----:B------:R-:W-:Y:S05]  /*1ad50*/  BSYNC B1 ;  /* 0x0000000000017941 */ /* 0x000fea0003800000 */
.L_x_245:
        /* <DEDUP_REMOVED lines=12> */
.L_x_248:
[----:B------:R-:W-:Y:S05]  /*1ae20*/  BSYNC B1 ;  /* 0x0000000000017941 */ /* 0x000fea0003800000 */
.L_x_247:
        /* <DEDUP_REMOVED lines=12> */
.L_x_250:
[----:B------:R-:W-:Y:S05]  /*1aef0*/  BSYNC B1 ;  /* 0x0000000000017941 */ /* 0x000fea0003800000 */
.L_x_249:
[----:B0-----:R-:W2:Y:S01]  /*1af00*/  LDL.LU R5, [R1+0x200] ;  /* 0x0002000001057983 */ /* 0x001ea20000300800 */
[----:B-----5:R-:W-:Y:S01]  /*1af10*/  LOP3.LUT R4, R4, 0xff, RZ, 0xc0, !PT ;  /* 0x000000ff04047812 */ /* 0x020fe200078ec0ff */
[----:B------:R-:W-:Y:S01]  /*1af20*/  BSSY B1, `(.L_x_251) ;  /* 0x000000b000017945 */ /* 0x000fe20003800000 */
[----:B------:R-:W-:Y:S02]  /*1af30*/  ISETP.LT.OR P2, PT, R0, 0xda, !P0 ;  /* 0x000000da0000780c */ /* 0x000fe40004741670 */
[----:B------:R-:W-:-:S05]  /*1af40*/  F2FP.F16.E5M2.UNPACK_B R4, R4 ;  /* 0x00000004ff04723e */ /* 0x000fca00020004ff */
[----:B------:R-:W-:-:S05]  /*1af50*/  HADD2.F32 R4, -RZ, R4.H0_H0 ;  /* 0x20000004ff047230 */ /* 0x000fca0000004100 */
[----:B------:R-:W-:-:S04]  /*1af60*/  FMUL R4, R4, UR21 ;  /* 0x0000001504047c20 */ /* 0x000fc80008400000 */
[----:B--2---:R-:W-:-:S05]  /*1af70*/  FFMA R4, R5, UR20, R4 ;  /* 0x0000001405047c23 */ /* 0x004fca0008000004 */
[----:B------:R-:W-:Y:S02]  /*1af80*/  F2FP.SATFINITE.E5M2.F32.PACK_AB_MERGE_C R5, RZ, R4, RZ ;  /* 0x00000004ff05723e */ /* 0x000fe400048060ff */
[----:B------:R-:W-:-:S03]  /*1af90*/  PRMT R4, RZ, 0x7610, R4 ;  /* 0x00007610ff047816 */ /* 0x000fc60000000004 */
[----:B------:R0:W-:Y:S01]  /*1afa0*/  @!P3 STG.E.U8 desc[UR14][R24.64+0xd8], R5 ;  /* 0x0000d8051800b986 */ /* 0x0001e2000c10110e */
[----:B------:R-:W-:Y:S05]  /*1afb0*/  @P2 BRA `(.L_x_252) ;  /* 0x0000000000042947 */ /* 0x000fea0003800000 */
[----:B------:R2:W5:Y:S02]  /*1afc0*/  LDG.E.U8 R4, desc[UR14][R32.64+0xd9] ;  /* 0x0000d90e20047981 */ /* 0x000564000c1e1100 */
.L_x_252:
[----:B------:R-:W-:Y:S05]  /*1afd0*/  BSYNC B1 ;  /* 0x0000000000017941 */ /* 0x000fea0003800000 */
.L_x_251:
[----:B0-----:R-:W3:Y:S01]  /*1afe0*/  LDL.LU R5, [R1+0x204] ;  /* 0x0002040001057983 */ /* 0x001ee20000300800 */
[----:B-----5:R-:W-:Y:S01]  /*1aff0*/  LOP3.LUT R4, R4, 0xff, RZ, 0xc0, !PT ;  /* 0x000000ff04047812 */ /* 0x020fe200078ec0ff */
[----:B------:R-:W-:Y:S01]  /*1b000*/  BSSY B1, `(.L_x_253) ;  /* 0x000000b000017945 */ /* 0x000fe20003800000 */
[----:B------:R-:W-:Y:S02]  /*1b010*/  ISETP.LT.OR P3, PT, R0, 0xd9, !P1 ;  /* 0x000000d90000780c */ /* 0x000fe40004f61670 */
[----:B------:R-:W-:-:S05]  /*1b020*/  F2FP.F16.E5M2.UNPACK_B R4, R4 ;  /* 0x00000004ff04723e */ /* 0x000fca00020004ff */
[----:B------:R-:W-:-:S05]  /*1b030*/  HADD2.F32 R4, -RZ, R4.H0_H0 ;  /* 0x20000004ff047230 */ /* 0x000fca0000004100 */
[----:B------:R-:W-:-:S04]  /*1b040*/  FMUL R4, R4, UR21 ;  /* 0x0000001504047c20 */ /* 0x000fc80008400000 */
[----:B---3--:R-:W-:-:S05]  /*1b050*/  FFMA R4, R5, UR20, R4 ;  /* 0x0000001405047c23 */ /* 0x008fca0008000004 */
[----:B------:R-:W-:Y:S02]  /*1b060*/  F2FP.SATFINITE.E5M2.F32.PACK_AB_MERGE_C R5, RZ, R4, RZ ;  /* 0x00000004ff05723e */ /* 0x000fe400048060ff */
[----:B------:R-:W-:-:S03]  /*1b070*/  PRMT R4, RZ, 0x7610, R4 ;  /* 0x00007610ff047816 */ /* 0x000fc60000000004 */
[----:B------:R0:W-:Y:S01]  /*1b080*/  @!P2 STG.E.U8 desc[UR14][R24.64+0xd9], R5 ;  /* 0x0000d9051800a986 */ /* 0x0001e2000c10110e */
[----:B------:R-:W-:Y:S05]  /*1b090*/  @P3 BRA `(.L_x_254) ;  /* 0x0000000000043947 */ /* 0x000fea0003800000 */
[----:B------:R3:W5:Y:S02]  /*1b0a0*/  LDG.E.U8 R4, desc[UR14][R2.64+0xd8] ;  /* 0x0000d80e02047981 */ /* 0x000764000c1e1100 */
.L_x_254:
[----:B------:R-:W-:Y:S05]  /*1b0b0*/  BSYNC B1 ;  /* 0x0000000000017941 */ /* 0x000fea0003800000 */
.L_x_253:
        /* <DEDUP_REMOVED lines=13> */
.L_x_256:
[----:B------:R-:W-:Y:S05]  /*1b190*/  BSYNC B1 ;  /* 0x0000000000017941 */ /* 0x000fea0003800000 */
.L_x_255:
        /* <DEDUP_REMOVED lines=13> */
.L_x_258:
[----:B------:R-:W-:Y:S05]  /*1b270*/  BSYNC B1 ;  /* 0x0000000000017941 */ /* 0x000fea0003800000 */
.L_x_257:
        /* <DEDUP_REMOVED lines=13> */
.L_x_260:
[----:B------:R-:W-:Y:S05]  /*1b350*/  BSYNC B1 ;  /* 0x0000000000017941 */ /* 0x000fea0003800000 */
.L_x_259:
        /* <DEDUP_REMOVED lines=13> */
.L_x_262:
[----:B------:R-:W-:Y:S05]  /*1b430*/  BSYNC B1 ;  /* 0x0000000000017941 */ /* 0x000fea0003800000 */
.L_x_261:
        /* <DEDUP_REMOVED lines=13> */
.L_x_264:
[----:B------:R-:W-:Y:S05]  /*1b510*/  BSYNC B1 ;  /* 0x0000000000017941 */ /* 0x000fea0003800000 */
.L_x_263:
        /* <DEDUP_REMOVED lines=13> */
.L_x_266:
[----:B------:R-:W-:Y:S05]  /*1b5f0*/  BSYNC B1 ;  /* 0x0000000000017941 */ /* 0x000fea0003800000 */
.L_x_265:
        /* <DEDUP_REMOVED lines=13> */
.L_x_268:
[----:B------:R-:W-:Y:S05]  /*1b6d0*/  BSYNC B1 ;  /* 0x0000000000017941 */ /* 0x000fea0003800000 */
.L_x_267:
        /* <DEDUP_REMOVED lines=13> */
.L_x_270:
[----:B------:R-:W-:Y:S05]  /*1b7b0*/  BSYNC B1 ;  /* 0x0000000000017941 */ /* 0x000fea0003800000 */
.L_x_269:
        /* <DEDUP_REMOVED lines=13> */
.L_x_272:
[----:B------:R-:W-:Y:S05]  /*1b890*/  BSYNC B1 ;  /* 0x0000000000017941 */ /* 0x000fea0003800000 */
.L_x_271:
        /* <DEDUP_REMOVED lines=13> */
.L_x_274:
[----:B------:R-:W-:Y:S05]  /*1b970*/  BSYNC B1 ;  /* 0x0000000000017941 */ /* 0x000fea0003800000 */
.L_x_273:
        /* <DEDUP_REMOVED lines=13> */
.L_x_276:
[----:B------:R-:W-:Y:S05]  /*1ba50*/  BSYNC B1 ;  /* 0x0000000000017941 */ /* 0x000fea0003800000 */
.L_x_275:
        /* <DEDUP_REMOVED lines=13> */
.L_x_278:
[----:B------:R-:W-:Y:S05]  /*1bb30*/  BSYNC B1 ;  /* 0x0000000000017941 */ /* 0x000fea0003800000 */
.L_x_277:
        /* <DEDUP_REMOVED lines=13> */
.L_x_280:
[----:B------:R-:W-:Y:S05]  /*1bc10*/  BSYNC B1 ;  /* 0x0000000000017941 */ /* 0x000fea0003800000 */
.L_x_279:
        /* <DEDUP_REMOVED lines=13> */
.L_x_282:
[----:B------:R-:W-:Y:S05]  /*1bcf0*/  BSYNC B1 ;  /* 0x0000000000017941 */ /* 0x000fea0003800000 */
.L_x_281:
        /* <DEDUP_REMOVED lines=13> */
.L_x_284:
[----:B------:R-:W-:Y:S05]  /*1bdd0*/  BSYNC B1 ;  /* 0x0000000000017941 */ /* 0x000fea0003800000 */
.L_x_283:
        /* <DEDUP_REMOVED lines=13> */
.L_x_286:
[----:B------:R-:W-:Y:S05]  /*1beb0*/  BSYNC B1 ;  /* 0x0000000000017941 */ /* 0x000fea0003800000 */
.L_x_285:
        /* <DEDUP_REMOVED lines=13> */
.L_x_288:
[----:B------:R-:W-:Y:S05]  /*1bf90*/  BSYNC B1 ;  /* 0x0000000000017941 */ /* 0x000fea0003800000 */
.L_x_287:
[----:B------:R-:W2:Y:S01]  /*1bfa0*/  LDL.LU R7, [R1+0x24c] ;  /* 0x00024c0001077983 */ /* 0x000ea20000300800 */
[----:B-----5:R-:W-:Y:S01]  /*1bfb0*/  LOP3.LUT R4, R4, 0xff, RZ, 0xc0, !PT ;  /* 0x000000ff04047812 */ /* 0x020fe200078ec0ff */
[----:B------:R-:W-:Y:S01]  /*1bfc0*/  BSSY B1, `(.L_x_289) ;  /* 0x0000013000017945 */ /* 0x000fe20003800000 */
[----:B0-----:R-:W-:Y:S02]  /*1bfd0*/  IADD3 R5, P0, R35, 0x80, RZ ;  /* 0x0000008023057810 */ /* 0x001fe40007f1e0ff */
[----:B------:R-:W-:-:S03]  /*1bfe0*/  F2FP.F16.E5M2.UNPACK_B R4, R4 ;  /* 0x00000004ff04723e */ /* 0x000fc600020004ff */
[----:B--234-:R-:W-:Y:S01]  /*1bff0*/  IMAD.X R2, RZ, RZ, R37, P0 ;  /* 0x000000ffff027224 */ /* 0x01cfe200000e0625 */
[----:B------:R-:W-:Y:S01]  /*1c000*/  ISETP.GE.AND P0, PT, R34, 0x81, PT ;  /* 0x000000812200780c */ /* 0x000fe20003f06270 */
[----:B------:R-:W-:Y:S02]  /*1c010*/  HADD2.F32 R4, -RZ, R4.H0_H0 ;  /* 0x20000004ff047230 */ /* 0x000fe40000004100 */
[----:B------:R-:W-:Y:S01]  /*1c020*/  IMAD R6, R2, UR6, RZ ;  /* 0x0000000602067c24 */ /* 0x000fe2000f8e02ff */
[----:B------:R-:W-:Y:S01]  /*1c030*/  ISETP.LT.OR P3, PT, R0, 0x1, !P0 ;  /* 0x000000010000780c */ /* 0x000fe20004761670 */
[----:B------:R-:W-:-:S04]  /*1c040*/  IMAD.WIDE.U32 R2, R5, UR6, R38 ;  /* 0x0000000605027c25 */ /* 0x000fc8000f8e0026 */
[----:B------:R-:W-:Y:S01]  /*1c050*/  FMUL R4, R4, UR21 ;  /* 0x0000001504047c20 */ /* 0x000fe20008400000 */
[----:B------:R-:W-:Y:S01]  /*1c060*/  IMAD R5, R5, UR7, R6 ;  /* 0x0000000705057c24 */ /* 0x000fe2000f8e0206 */
[----:B------:R-:W-:-:S04]  /*1c070*/  IADD3 R2, P2, R2, UR8, RZ ;  /* 0x0000000802027c10 */ /* 0x000fc8000ff5e0ff */
[----:B------:R-:W-:Y:S01]  /*1c080*/  IADD3.X R3, R3, UR9, R5, P2, !PT ;  /* 0x0000000903037c10 */ /* 0x000fe200097fe405 */
[----:B------:R-:W-:-:S05]  /*1c090*/  FFMA R4, R7, UR20, R4 ;  /* 0x0000001407047c23 */ /* 0x000fca0008000004 */
[----:B------:R-:W-:Y:S02]  /*1c0a0*/  F2FP.SATFINITE.E5M2.F32.PACK_AB_MERGE_C R7, RZ, R4, RZ ;  /* 0x00000004ff07723e */ /* 0x000fe400048060ff */
[----:B------:R-:W-:-:S03]  /*1c0b0*/  PRMT R4, RZ, 0x7610, R4 ;  /* 0x00007610ff047816 */ /* 0x000fc60000000004 */
[----:B------:R0:W-:Y:S01]  /*1c0c0*/  @!P1 STG.E.U8 desc[UR14][R26.64+0xf9], R7 ;  /* 0x0000f9071a009986 */ /* 0x0001e2000c10110e */
[----:B------:R-:W-:Y:S05]  /*1c0d0*/  @P3 BRA `(.L_x_290) ;  /* 0x0000000000043947 */ /* 0x000fea0003800000 */
[----:B------:R2:W5:Y:S02]  /*1c0e0*/  LDG.E.U8 R4, desc[UR14][R2.64] ;  /* 0x0000000e02047981 */ /* 0x000564000c1e1100 */
.L_x_290:
[----:B------:R-:W-:Y:S05]  /*1c0f0*/  BSYNC B1 ;  /* 0x0000000000017941 */ /* 0x000fea0003800000 */
.L_x_289:
[----:B------:R-:W3:Y:S01]  /*1c100*/  LDL.LU R5, [R1+0x250] ;  /* 0x0002500001057983 */ /* 0x000ee20000300800 */
        /* <DEDUP_REMOVED lines=12> */
.L_x_292:
[----:B------:R-:W-:Y:S05]  /*1c1d0*/  BSYNC B1 ;  /* 0x0000000000017941 */ /* 0x000fea0003800000 */
.L_x_291:
[----:B---3--:R-:W3:Y:S01]  /*1c1e0*/  LDL.LU R5, [R1+0x254] ;  /* 0x0002540001057983 */ /* 0x008ee20000300800 */
[----:B-----5:R-:W-:Y:S01]  /*1c1f0*/  LOP3.LUT R4, R4, 0xff, RZ, 0xc0, !PT ;  /* 0x000000ff04047812 */ /* 0x020fe200078ec0ff */
[----:B------:R-:W-:Y:S01]  /*1c200*/  BSSY B1, `(.L_x_293) ;  /* 0x0000013000017945 */ /* 0x000fe20003800000 */
[----:B------:R-:W-:Y:S02]  /*1c210*/  IADD3 R35, P1, R35, 0x88, RZ ;  /* 0x0000008823237810 */ /* 0x000fe40007f3e0ff */
[----:B------:R-:W-:Y:S02]  /*1c220*/  F2FP.F16.E5M2.UNPACK_B R4, R4 ;  /* 0x00000004ff04723e */ /* 0x000fe400020004ff */
[----:B------:R-:W-:Y:S01]  /*1c230*/  PRMT R6, RZ, 0x7610, R6 ;  /* 0x00007610ff067816 */ /* 0x000fe20000000006 */
[----:B------:R-:W-:Y:S01]  /*1c240*/  IMAD.X R36, RZ, RZ, R37, P1 ;  /* 0x000000ffff247224 */ /* 0x000fe200008e0625 */
[----:B------:R-:W-:Y:S01]  /*1c250*/  ISETP.GE.AND P1, PT, R34, 0x89, PT ;  /* 0x000000892200780c */ /* 0x000fe20003f26270 */
[----:B------:R-:W-:-:S02]  /*1c260*/  HADD2.F32 R4, -RZ, R4.H0_H0 ;  /* 0x20000004ff047230 */ /* 0x000fc40000004100 */
[----:B------:R-:W-:Y:S01]  /*1c270*/  IMAD R36, R36, UR6, RZ ;  /* 0x0000000624247c24 */ /* 0x000fe2000f8e02ff */
[----:B------:R-:W-:Y:S01]  /*1c280*/  ISETP.LT.OR P5, PT, R0, 0x1, !P1 ;  /* 0x000000010000780c */ /* 0x000fe20004fa1670 */
[----:B------:R-:W-:-:S04]  /*1c290*/  IMAD.WIDE.U32 R38, R35, UR6, R38 ;  /* 0x0000000623267c25 */ /* 0x000fc8000f8e0026 */
[----:B------:R-:W-:Y:S01]  /*1c2a0*/  FMUL R4, R4, UR21 ;  /* 0x0000001504047c20 */ /* 0x000fe20008400000 */
[----:B------:R-:W-:-:S03]  /*1c2b0*/  IMAD R35, R35, UR7, R36 ;  /* 0x0000000723237c24 */ /* 0x000fc6000f8e0224 */
[----:B---3--:R-:W-:Y:S01]  /*1c2c0*/  FFMA R5, R5, UR20, R4 ;  /* 0x0000001405057c23 */ /* 0x008fe20008000004 */
[----:B------:R-:W-:-:S04]  /*1c2d0*/  IADD3 R4, P3, R38, UR8, RZ ;  /* 0x0000000826047c10 */ /* 0x000fc8000ff7e0ff */
[----:B0-----:R-:W-:Y:S02]  /*1c2e0*/  F2FP.SATFINITE.E5M2.F32.PACK_AB_MERGE_C R7, RZ, R5, RZ ;  /* 0x00000005ff07723e */ /* 0x001fe400048060ff */
[----:B------:R-:W-:-:S03]  /*1c2f0*/  IADD3.X R5, R39, UR9, R35, P3, !PT ;  /* 0x0000000927057c10 */ /* 0x000fc60009ffe423 */
[----:B------:R0:W-:Y:S01]  /*1c300*/  @!P2 STG.E.U8 desc[UR14][R30.64+0x1], R7 ;  /* 0x000001071e00a986 */ /* 0x0001e2000c10110e */
[----:B------:R-:W-:Y:S05]  /*1c310*/  @P5 BRA `(.L_x_294) ;  /* 0x0000000000045947 */ /* 0x000fea0003800000 */
[----:B------:R3:W5:Y:S02]  /*1c320*/  LDG.E.U8 R6, desc[UR14][R4.64] ;  /* 0x0000000e04067981 */ /* 0x000764000c1e1100 */
.L_x_294:
[----:B------:R-:W-:Y:S05]  /*1c330*/  BSYNC B1 ;  /* 0x0000000000017941 */ /* 0x000fea0003800000 */
.L_x_293:
        /* <DEDUP_REMOVED lines=13> */
.L_x_296:
[----:B------:R-:W-:Y:S05]  /*1c410*/  BSYNC B1 ;  /* 0x0000000000017941 */ /* 0x000fea0003800000 */
.L_x_295:
        /* <DEDUP_REMOVED lines=13> */
.L_x_298:
[----:B------:R-:W-:Y:S05]  /*1c4f0*/  BSYNC B1 ;  /* 0x0000000000017941 */ /* 0x000fea0003800000 */
.L_x_297:
        /* <DEDUP_REMOVED lines=13> */
.L_x_300:
[----:B------:R-:W-:Y:S05]  /*1c5d0*/  BSYNC B1 ;  /* 0x0000000000017941 */ /* 0x000fea0003800000 */
.L_x_299:
        /* <DEDUP_REMOVED lines=13> */
.L_x_302:
[----:B------:R-:W-:Y:S05]  /*1c6b0*/  BSYNC B1 ;  /* 0x0000000000017941 */ /* 0x000fea0003800000 */
.L_x_301:
        /* <DEDUP_REMOVED lines=13> */
.L_x_304:
[----:B------:R-:W-:Y:S05]  /*1c790*/  BSYNC B1 ;  /* 0x0000000000017941 */ /* 0x000fea0003800000 */
.L_x_303:
        /* <DEDUP_REMOVED lines=13> */
.L_x_306:
[----:B------:R-:W-:Y:S05]  /*1c870*/  BSYNC B1 ;  /* 0x0000000000017941 */ /* 0x000fea0003800000 */
.L_x_305:
        /* <DEDUP_REMOVED lines=13> */
.L_x_308:
[----:B------:R-:W-:Y:S05]  /*1c950*/  BSYNC B1 ;  /* 0x0000000000017941 */ /* 0x000fea0003800000 */
.L_x_307:
        /* <DEDUP_REMOVED lines=13> */
.L_x_310:
[----:B------:R-:W-:Y:S05]  /*1ca30*/  BSYNC B1 ;  /* 0x0000000000017941 */ /* 0x000fea0003800000 */
.L_x_309:
        /* <DEDUP_REMOVED lines=13> */
.L_x_312:
[----:B------:R-:W-:Y:S05]  /*1cb10*/  BSYNC B1 ;  /* 0x0000000000017941 */ /* 0x000fea0003800000 */
.L_x_311:
        /* <DEDUP_REMOVED lines=13> */
.L_x_314:
[----:B------:R-:W-:Y:S05]  /*1cbf0*/  BSYNC B1 ;  /* 0x0000000000017941 */ /* 0x000fea0003800000 */
.L_x_313:
        /* <DEDUP_REMOVED lines=13> */
.L_x_316:
[----:B------:R-:W-:Y:S05]  /*1ccd0*/  BSYNC B1 ;  /* 0x0000000000017941 */ /* 0x000fea0003800000 */
.L_x_315:
        /* <DEDUP_REMOVED lines=13> */
.L_x_318:
[----:B------:R-:W-:Y:S05]  /*1cdb0*/  BSYNC B1 ;  /* 0x0000000000017941 */ /* 0x000fea0003800000 */
.L_x_317:
        /* <DEDUP_REMOVED lines=13> */
.L_x_320:
[----:B------:R-:W-:Y:S05]  /*1ce90*/  BSYNC B1 ;  /* 0x0000000000017941 */ /* 0x000fea0003800000 */
.L_x_319:
        /* <DEDUP_REMOVED lines=13> */
.L_x_322:
[----:B------:R-:W-:Y:S05]  /*1cf70*/  BSYNC B1 ;  /* 0x0000000000017941 */ /* 0x000fea0003800000 */
.L_x_321:
        /* <DEDUP_REMOVED lines=13> */
.L_x_324:
[----:B------:R-:W-:Y:S05]  /*1d050*/  BSYNC B1 ;  /* 0x0000000000017941 */ /* 0x000fea0003800000 */
.L_x_323:
        /* <DEDUP_REMOVED lines=13> */
.L_x_326:
[----:B------:R-:W-:Y:S05]  /*1d130*/  BSYNC B1 ;  /* 0x0000000000017941 */ /* 0x000fea0003800000 */
.L_x_325:
        /* <DEDUP_REMOVED lines=13> */
.L_x_328:
[----:B------:R-:W-:Y:S05]  /*1d210*/  BSYNC B1 ;  /* 0x0000000000017941 */ /* 0x000fea0003800000 */
.L_x_327:
        /* <DEDUP_REMOVED lines=13> */
.L_x_330:
[----:B------:R-:W-:Y:S05]  /*1d2f0*/  BSYNC B1 ;  /* 0x0000000000017941 */ /* 0x000fea0003800000 */
.L_x_329:
        /* <DEDUP_REMOVED lines=13> */
.L_x_332:
[----:B------:R-:W-:Y:S05]  /*1d3d0*/  BSYNC B1 ;  /* 0x0000000000017941 */ /* 0x000fea0003800000 */
.L_x_331:
        /* <DEDUP_REMOVED lines=13> */
.L_x_334:
[----:B------:R-:W-:Y:S05]  /*1d4b0*/  BSYNC B1 ;  /* 0x0000000000017941 */ /* 0x000fea0003800000 */
.L_x_333:
        /* <DEDUP_REMOVED lines=13> */
.L_x_336:
[----:B------:R-:W-:Y:S05]  /*1d590*/  BSYNC B1 ;  /* 0x0000000000017941 */ /* 0x000fea0003800000 */
.L_x_335:
        /* <DEDUP_REMOVED lines=13> */
.L_x_338:
[----:B------:R-:W-:Y:S05]  /*1d670*/  BSYNC B1 ;  /* 0x0000000000017941 */ /* 0x000fea0003800000 */
.L_x_337:
        /* <DEDUP_REMOVED lines=13> */
.L_x_340:
[----:B------:R-:W-:Y:S05]  /*1d750*/  BSYNC B1 ;  /* 0x0000000000017941 */ /* 0x000fea0003800000 */
.L_x_339:
        /* <DEDUP_REMOVED lines=13> */
.L_x_342:
[----:B------:R-:W-:Y:S05]  /*1d830*/  BSYNC B1 ;  /* 0x0000000000017941 */ /* 0x000fea0003800000 */
.L_x_341:
        /* <DEDUP_REMOVED lines=13> */
.L_x_344:
[----:B------:R-:W-:Y:S05]  /*1d910*/  BSYNC B1 ;  /* 0x0000000000017941 */ /* 0x000fea0003800000 */
.L_x_343:
        /* <DEDUP_REMOVED lines=13> */
.L_x_346:
[----:B------:R-:W-:Y:S05]  /*1d9f0*/  BSYNC B1 ;  /* 0x0000000000017941 */ /* 0x000fea0003800000 */
.L_x_345:
        /* <DEDUP_REMOVED lines=13> */
.L_x_348:
[----:B------:R-:W-:Y:S05]  /*1dad0*/  BSYNC B1 ;  /* 0x0000000000017941 */ /* 0x000fea0003800000 */
.L_x_347:
        /* <DEDUP_REMOVED lines=13> */
.L_x_350:
[----:B------:R-:W-:Y:S05]  /*1dbb0*/  BSYNC B1 ;  /* 0x0000000000017941 */ /* 0x000fea0003800000 */
.L_x_349:
        /* <DEDUP_REMOVED lines=13> */
.L_x_352:
[----:B------:R-:W-:Y:S05]  /*1dc90*/  BSYNC B1 ;  /* 0x0000000000017941 */ /* 0x000fea0003800000 */
.L_x_351:
        /* <DEDUP_REMOVED lines=13> */
.L_x_354:
[----:B------:R-:W-:Y:S05]  /*1dd70*/  BSYNC B1 ;  /* 0x0000000000017941 */ /* 0x000fea0003800000 */
.L_x_353:
        /* <DEDUP_REMOVED lines=13> */
.L_x_356:
[----:B------:R-:W-:Y:S05]  /*1de50*/  BSYNC B1 ;  /* 0x0000000000017941 */ /* 0x000fea0003800000 */
.L_x_355:
        /* <DEDUP_REMOVED lines=13> */
.L_x_358:
[----:B------:R-:W-:Y:S05]  /*1df30*/  BSYNC B1 ;  /* 0x0000000000017941 */ /* 0x000fea0003800000 */
.L_x_357:
        /* <DEDUP_REMOVED lines=13> */
.L_x_360:
[----:B------:R-:W-:Y:S05]  /*1e010*/  BSYNC B1 ;  /* 0x0000000000017941 */ /* 0x000fea0003800000 */
.L_x_359:
        /* <DEDUP_REMOVED lines=13> */
.L_x_362:
[----:B------:R-:W-:Y:S05]  /*1e0f0*/  BSYNC B1 ;  /* 0x0000000000017941 */ /* 0x000fea0003800000 */
.L_x_361:
        /* <DEDUP_REMOVED lines=13> */
.L_x_364:
[----:B------:R-:W-:Y:S05]  /*1e1d0*/  BSYNC B1 ;  /* 0x0000000000017941 */ /* 0x000fea0003800000 */
.L_x_363:
        /* <DEDUP_REMOVED lines=13> */
.L_x_366:
[----:B------:R-:W-:Y:S05]  /*1e2b0*/  BSYNC B1 ;  /* 0x0000000000017941 */ /* 0x000fea0003800000 */
.L_x_365:
        /* <DEDUP_REMOVED lines=13> */
.L_x_368:
[----:B------:R-:W-:Y:S05]  /*1e390*/  BSYNC B1 ;  /* 0x0000000000017941 */ /* 0x000fea0003800000 */
.L_x_367:
        /* <DEDUP_REMOVED lines=13> */
.L_x_370:
[----:B------:R-:W-:Y:S05]  /*1e470*/  BSYNC B1 ;  /* 0x0000000000017941 */ /* 0x000fea0003800000 */
.L_x_369:
        /* <DEDUP_REMOVED lines=13> */
.L_x_372:
[----:B------:R-:W-:Y:S05]  /*1e550*/  BSYNC B1 ;  /* 0x0000000000017941 */ /* 0x000fea0003800000 */
.L_x_371:
        /* <DEDUP_REMOVED lines=13> */
.L_x_374:
[----:B------:R-:W-:Y:S05]  /*1e630*/  BSYNC B1 ;  /* 0x0000000000017941 */ /* 0x000fea0003800000 */
.L_x_373:
        /* <DEDUP_REMOVED lines=13> */
.L_x_376:
[----:B------:R-:W-:Y:S05]  /*1e710*/  BSYNC B1 ;  /* 0x0000000000017941 */ /* 0x000fea0003800000 */
.L_x_375:
        /* <DEDUP_REMOVED lines=13> */
.L_x_378:
[----:B------:R-:W-:Y:S05]  /*1e7f0*/  BSYNC B1 ;  /* 0x0000000000017941 */ /* 0x000fea0003800000 */
.L_x_377:
        /* <DEDUP_REMOVED lines=13> */
.L_x_380:
[----:B------:R-:W-:Y:S05]  /*1e8d0*/  BSYNC B1 ;  /* 0x0000000000017941 */ /* 0x000fea0003800000 */
.L_x_379:
        /* <DEDUP_REMOVED lines=13> */
.L_x_382:
[----:B------:R-:W-:Y:S05]  /*1e9b0*/  BSYNC B1 ;  /* 0x0000000000017941 */ /* 0x000fea0003800000 */
.L_x_381:
        /* <DEDUP_REMOVED lines=13> */
.L_x_384:
[----:B------:R-:W-:Y:S05]  /*1ea90*/  BSYNC B1 ;  /* 0x0000000000017941 */ /* 0x000fea0003800000 */
.L_x_383:
        /* <DEDUP_REMOVED lines=13> */
.L_x_386:
[----:B------:R-:W-:Y:S05]  /*1eb70*/  BSYNC B1 ;  /* 0x0000000000017941 */ /* 0x000fea0003800000 */
.L_x_385:
        /* <DEDUP_REMOVED lines=13> */
.L_x_388:
[----:B------:R-:W-:Y:S05]  /*1ec50*/  BSYNC B1 ;  /* 0x0000000000017941 */ /* 0x000fea0003800000 */
.L_x_387:
        /* <DEDUP_REMOVED lines=13> */
.L_x_390:
[----:B------:R-:W-:Y:S05]  /*1ed30*/  BSYNC B1 ;  /* 0x0000000000017941 */ /* 0x000fea0003800000 */
.L_x_389:
        /* <DEDUP_REMOVED lines=13> */
.L_x_392:
[----:B------:R-:W-:Y:S05]  /*1ee10*/  BSYNC B1 ;  /* 0x0000000000017941 */ /* 0x000fea0003800000 */
.L_x_391:
        /* <DEDUP_REMOVED lines=13> */
.L_x_394:
[----:B------:R-:W-:Y:S05]  /*1eef0*/  BSYNC B1 ;  /* 0x0000000000017941 */ /* 0x000fea0003800000 */
.L_x_393:
        /* <DEDUP_REMOVED lines=13> */
.L_x_396:
[----:B------:R-:W-:Y:S05]  /*1efd0*/  BSYNC B1 ;  /* 0x0000000000017941 */ /* 0x000fea0003800000 */
.L_x_395:
        /* <DEDUP_REMOVED lines=13> */
.L_x_398:
[----:B------:R-:W-:Y:S05]  /*1f0b0*/  BSYNC B1 ;  /* 0x0000000000017941 */ /* 0x000fea0003800000 */
.L_x_397:
        /* <DEDUP_REMOVED lines=13> */
.L_x_400:
[----:B------:R-:W-:Y:S05]  /*1f190*/  BSYNC B1 ;  /* 0x0000000000017941 */ /* 0x000fea0003800000 */
.L_x_399:
        /* <DEDUP_REMOVED lines=13> */
.L_x_402:
[----:B------:R-:W-:Y:S05]  /*1f270*/  BSYNC B1 ;  /* 0x0000000000017941 */ /* 0x000fea0003800000 */
.L_x_401:
        /* <DEDUP_REMOVED lines=13> */
.L_x_404:
[----:B------:R-:W-:Y:S05]  /*1f350*/  BSYNC B1 ;  /* 0x0000000000017941 */ /* 0x000fea0003800000 */
.L_x_403:
        /* <DEDUP_REMOVED lines=13> */
.L_x_406:
[----:B------:R-:W-:Y:S05]  /*1f430*/  BSYNC B1 ;  /* 0x0000000000017941 */ /* 0x000fea0003800000 */
.L_x_405:
        /* <DEDUP_REMOVED lines=13> */
.L_x_408:
[----:B------:R-:W-:Y:S05]  /*1f510*/  BSYNC B1 ;  /* 0x0000000000017941 */ /* 0x000fea0003800000 */
.L_x_407:
        /* <DEDUP_REMOVED lines=13> */
.L_x_410:
[----:B------:R-:W-:Y:S05]  /*1f5f0*/  BSYNC B1 ;  /* 0x0000000000017941 */ /* 0x000fea0003800000 */
.L_x_409:
        /* <DEDUP_REMOVED lines=13> */
.L_x_412:
[----:B------:R-:W-:Y:S05]  /*1f6d0*/  BSYNC B1 ;  /* 0x0000000000017941 */ /* 0x000fea0003800000 */
.L_x_411:
        /* <DEDUP_REMOVED lines=13> */
.L_x_414:
[----:B------:R-:W-:Y:S05]  /*1f7b0*/  BSYNC B1 ;  /* 0x0000000000017941 */ /* 0x000fea0003800000 */
.L_x_413:
        /* <DEDUP_REMOVED lines=13> */
.L_x_416:
[----:B------:R-:W-:Y:S05]  /*1f890*/  BSYNC B1 ;  /* 0x0000000000017941 */ /* 0x000fea0003800000 */
.L_x_415:
        /* <DEDUP_REMOVED lines=13> */
.L_x_418:
[----:B------:R-:W-:Y:S05]  /*1f970*/  BSYNC B1 ;  /* 0x0000000000017941 */ /* 0x000fea0003800000 */
.L_x_417:
        /* <DEDUP_REMOVED lines=13> */
.L_x_420:
[----:B------:R-:W-:Y:S05]  /*1fa50*/  BSYNC B1 ;  /* 0x0000000000017941 */ /* 0x000fea0003800000 */
.L_x_419:
        /* <DEDUP_REMOVED lines=13> */
.L_x_422:
[----:B------:R-:W-:Y:S05]  /*1fb30*/  BSYNC B1 ;  /* 0x0000000000017941 */ /* 0x000fea0003800000 */
.L_x_421:
        /* <DEDUP_REMOVED lines=13> */
.L_x_424:
[----:B------:R-:W-:Y:S05]  /*1fc10*/  BSYNC B1 ;  /* 0x0000000000017941 */ /* 0x000fea0003800000 */
.L_x_423:
        /* <DEDUP_REMOVED lines=13> */
.L_x_426:
[----:B------:R-:W-:Y:S05]  /*1fcf0*/  BSYNC B1 ;  /* 0x0000000000017941 */ /* 0x000fea0003800000 */
.L_x_425:
        /* <DEDUP_REMOVED lines=13> */
.L_x_428:
[----:B------:R-:W-:Y:S05]  /*1fdd0*/  BSYNC B1 ;  /* 0x0000000000017941 */ /* 0x000fea0003800000 */
.L_x_427:
        /* <DEDUP_REMOVED lines=13> */
.L_x_430:
[----:B------:R-:W-:Y:S05]  /*1feb0*/  BSYNC B1 ;  /* 0x0000000000017941 */ /* 0x000fea0003800000 */
.L_x_429:
        /* <DEDUP_REMOVED lines=13> */
.L_x_432:
[----:B------:R-:W-:Y:S05]  /*1ff90*/  BSYNC B1 ;  /* 0x0000000000017941 */ /* 0x000fea0003800000 */
.L_x_431:
        /* <DEDUP_REMOVED lines=13> */
.L_x_434:
[----:B------:R-:W-:Y:S05]  /*20070*/  BSYNC B1 ;  /* 0x0000000000017941 */ /* 0x000fea0003800000 */
.L_x_433:
        /* <DEDUP_REMOVED lines=13> */
.L_x_436:
[----:B------:R-:W-:Y:S05]  /*20150*/  BSYNC B1 ;  /* 0x0000000000017941 */ /* 0x000fea0003800000 */
.L_x_435:
        /* <DEDUP_REMOVED lines=13> */
.L_x_438:
[----:B------:R-:W-:Y:S05]  /*20230*/  BSYNC B1 ;  /* 0x0000000000017941 */ /* 0x000fea0003800000 */
.L_x_437:
        /* <DEDUP_REMOVED lines=13> */
.L_x_440:
[----:B------:R-:W-:Y:S05]  /*20310*/  BSYNC B1 ;  /* 0x0000000000017941 */ /* 0x000fea0003800000 */
.L_x_439:
        /* <DEDUP_REMOVED lines=13> */
.L_x_442:
[----:B------:R-:W-:Y:S05]  /*203f0*/  BSYNC B1 ;  /* 0x0000000000017941 */ /* 0x000fea0003800000 */
.L_x_441:
        /* <DEDUP_REMOVED lines=13> */
.L_x_444:
[----:B------:R-:W-:Y:S05]  /*204d0*/  BSYNC B1 ;  /* 0x0000000000017941 */ /* 0x000fea0003800000 */
.L_x_443:
        /* <DEDUP_REMOVED lines=13> */
.L_x_446:
[----:B------:R-:W-:Y:S05]  /*205b0*/  BSYNC B1 ;  /* 0x0000000000017941 */ /* 0x000fea0003800000 */
.L_x_445:
        /* <DEDUP_REMOVED lines=13> */
.L_x_448:
[----:B------:R-:W-:Y:S05]  /*20690*/  BSYNC B1 ;  /* 0x0000000000017941 */ /* 0x000fea0003800000 */
.L_x_447:
        /* <DEDUP_REMOVED lines=13> */
.L_x_450:
[----:B------:R-:W-:Y:S05]  /*20770*/  BSYNC B1 ;  /* 0x0000000000017941 */ /* 0x000fea0003800000 */
.L_x_449:
        /* <DEDUP_REMOVED lines=13> */
.L_x_452:
[----:B------:R-:W-:Y:S05]  /*20850*/  BSYNC B1 ;  /* 0x0000000000017941 */ /* 0x000fea0003800000 */
.L_x_451:
        /* <DEDUP_REMOVED lines=13> */
.L_x_454:
[----:B------:R-:W-:Y:S05]  /*20930*/  BSYNC B1 ;  /* 0x0000000000017941 */ /* 0x000fea0003800000 */
.L_x_453:
        /* <DEDUP_REMOVED lines=13> */
.L_x_456:
[----:B------:R-:W-:Y:S05]  /*20a10*/  BSYNC B1 ;  /* 0x0000000000017941 */ /* 0x000fea0003800000 */
.L_x_455:
        /* <DEDUP_REMOVED lines=13> */
.L_x_458:
[----:B------:R-:W-:Y:S05]  /*20af0*/  BSYNC B1 ;  /* 0x0000000000017941 */ /* 0x000fea0003800000 */
.L_x_457:
        /* <DEDUP_REMOVED lines=13> */
.L_x_460:
[----:B------:R-:W-:Y:S05]  /*20bd0*/  BSYNC B1 ;  /* 0x0000000000017941 */ /* 0x000fea0003800000 */
.L_x_459:
        /* <DEDUP_REMOVED lines=13> */
.L_x_462:
[----:B------:R-:W-:Y:S05]  /*20cb0*/  BSYNC B1 ;  /* 0x0000000000017941 */ /* 0x000fea0003800000 */
.L_x_461:
        /* <DEDUP_REMOVED lines=13> */
.L_x_464:
[----:B------:R-:W-:Y:S05]  /*20d90*/  BSYNC B1 ;  /* 0x0000000000017941 */ /* 0x000fea0003800000 */
.L_x_463:
        /* <DEDUP_REMOVED lines=13> */
.L_x_466:
[----:B------:R-:W-:Y:S05]  /*20e70*/  BSYNC B1 ;  /* 0x0000000000017941 */ /* 0x000fea0003800000 */
.L_x_465:
        /* <DEDUP_REMOVED lines=13> */
.L_x_468:
[----:B------:R-:W-:Y:S05]  /*20f50*/  BSYNC B1 ;  /* 0x0000000000017941 */ /* 0x000fea0003800000 */
.L_x_467:
        /* <DEDUP_REMOVED lines=13> */
.L_x_470:
[----:B------:R-:W-:Y:S05]  /*21030*/  BSYNC B1 ;  /* 0x0000000000017941 */ /* 0x000fea0003800000 */
.L_x_469:
        /* <DEDUP_REMOVED lines=13> */
.L_x_472:
[----:B------:R-:W-:Y:S05]  /*21110*/  BSYNC B1 ;  /* 0x0000000000017941 */ /* 0x000fea0003800000 */
.L_x_471:
        /* <DEDUP_REMOVED lines=13> */
.L_x_474:
[----:B------:R-:W-:Y:S05]  /*211f0*/  BSYNC B1 ;  /* 0x0000000000017941 */ /* 0x000fea0003800000 */
.L_x_473:
        /* <DEDUP_REMOVED lines=13> */
.L_x_476:
[----:B------:R-:W-:Y:S05]  /*212d0*/  BSYNC B1 ;  /* 0x0000000000017941 */ /* 0x000fea0003800000 */
.L_x_475:
        /* <DEDUP_REMOVED lines=13> */
.L_x_478:
[----:B------:R-:W-:Y:S05]  /*213b0*/  BSYNC B1 ;  /* 0x0000000000017941 */ /* 0x000fea0003800000 */
.L_x_477:
        /* <DEDUP_REMOVED lines=13> */
.L_x_480:
[----:B------:R-:W-:Y:S05]  /*21490*/  BSYNC B1 ;  /* 0x0000000000017941 */ /* 0x000fea0003800000 */
.L_x_479:
        /* <DEDUP_REMOVED lines=13> */
.L_x_482:
[----:B------:R-:W-:Y:S05]  /*21570*/  BSYNC B1 ;  /* 0x0000000000017941 */ /* 0x000fea0003800000 */
.L_x_481:
        /* <DEDUP_REMOVED lines=13> */
.L_x_484:
[----:B------:R-:W-:Y:S05]  /*21650*/  BSYNC B1 ;  /* 0x0000000000017941 */ /* 0x000fea0003800000 */
.L_x_483:
        /* <DEDUP_REMOVED lines=13> */
.L_x_486:
[----:B------:R-:W-:Y:S05]  /*21730*/  BSYNC B1 ;  /* 0x0000000000017941 */ /* 0x000fea0003800000 */
.L_x_485:
        /* <DEDUP_REMOVED lines=13> */
.L_x_488:
[----:B------:R-:W-:Y:S05]  /*21810*/  BSYNC B1 ;  /* 0x0000000000017941 */ /* 0x000fea0003800000 */
.L_x_487:
        /* <DEDUP_REMOVED lines=13> */
.L_x_490:
[----:B------:R-:W-:Y:S05]  /*218f0*/  BSYNC B1 ;  /* 0x0000000000017941 */ /* 0x000fea0003800000 */
.L_x_489:
        /* <DEDUP_REMOVED lines=13> */
.L_x_492:
[----:B------:R-:W-:Y:S05]  /*219d0*/  BSYNC B1 ;  /* 0x0000000000017941 */ /* 0x000fea0003800000 */
.L_x_491:
        /* <DEDUP_REMOVED lines=13> */
.L_x_494:
[----:B------:R-:W-:Y:S05]  /*21ab0*/  BSYNC B1 ;  /* 0x0000000000017941 */ /* 0x000fea0003800000 */
.L_x_493:
        /* <DEDUP_REMOVED lines=13> */
.L_x_496:
[----:B------:R-:W-:Y:S05]  /*21b90*/  BSYNC B1 ;  /* 0x0000000000017941 */ /* 0x000fea0003800000 */
.L_x_495:
        /* <DEDUP_REMOVED lines=13> */
.L_x_498:
[----:B------:R-:W-:Y:S05]  /*21c70*/  BSYNC B1 ;  /* 0x0000000000017941 */ /* 0x000fea0003800000 */
.L_x_497:
        /* <DEDUP_REMOVED lines=13> */
.L_x_500:
[----:B------:R-:W-:Y:S05]  /*21d50*/  BSYNC B1 ;  /* 0x0000000000017941 */ /* 0x000fea0003800000 */
.L_x_499:
        /* <DEDUP_REMOVED lines=13> */
.L_x_502:
[----:B------:R-:W-:Y:S05]  /*21e30*/  BSYNC B1 ;  /* 0x0000000000017941 */ /* 0x000fea0003800000 */
.L_x_501:
        /* <DEDUP_REMOVED lines=13> */
.L_x_504:
[----:B------:R-:W-:Y:S05]  /*21f10*/  BSYNC B1 ;  /* 0x0000000000017941 */ /* 0x000fea0003800000 */
.L_x_503:
        /* <DEDUP_REMOVED lines=13> */
.L_x_506:
[----:B------:R-:W-:Y:S05]  /*21ff0*/  BSYNC B1 ;  /* 0x0000000000017941 */ /* 0x000fea0003800000 */
.L_x_505:
        /* <DEDUP_REMOVED lines=13> */
.L_x_508:
[----:B------:R-:W-:Y:S05]  /*220d0*/  BSYNC B1 ;  /* 0x0000000000017941 */ /* 0x000fea0003800000 */
.L_x_507:
        /* <DEDUP_REMOVED lines=13> */
.L_x_510:
[----:B------:R-:W-:Y:S05]  /*221b0*/  BSYNC B1 ;  /* 0x0000000000017941 */ /* 0x000fea0003800000 */
.L_x_509:
        /* <DEDUP_REMOVED lines=13> */
.L_x_512:
[----:B------:R-:W-:Y:S05]  /*22290*/  BSYNC B1 ;  /* 0x0000000000017941 */ /* 0x000fea0003800000 */
.L_x_511:
        /* <DEDUP_REMOVED lines=13> */
.L_x_514:
[----:B------:R-:W-:Y:S05]  /*22370*/  BSYNC B1 ;  /* 0x0000000000017941 */ /* 0x000fea0003800000 */
.L_x_513:
        /* <DEDUP_REMOVED lines=13> */
.L_x_516:
[----:B------:R-:W-:Y:S05]  /*22450*/  BSYNC B1 ;  /* 0x0000000000017941 */ /* 0x000fea0003800000 */
.L_x_515:
        /* <DEDUP_REMOVED lines=13> */
.L_x_518:
[----:B------:R-:W-:Y:S05]  /*22530*/  BSYNC B1 ;  /* 0x0000000000017941 */ /* 0x000fea0003800000 */
.L_x_517:
        /* <DEDUP_REMOVED lines=13> */
.L_x_520:
[----:B------:R-:W-:Y:S05]  /*22610*/  BSYNC B1 ;  /* 0x0000000000017941 */ /* 0x000fea0003800000 */
.L_x_519:
        /* <DEDUP_REMOVED lines=13> */
.L_x_522:
[----:B------:R-:W-:Y:S05]  /*226f0*/  BSYNC B1 ;  /* 0x0000000000017941 */ /* 0x000fea0003800000 */
.L_x_521:
        /* <DEDUP_REMOVED lines=13> */
.L_x_524:
[----:B------:R-:W-:Y:S05]  /*227d0*/  BSYNC B1 ;  /* 0x0000000000017941 */ /* 0x000fea0003800000 */
.L_x_523:
        /* <DEDUP_REMOVED lines=13> */
.L_x_526:
[----:B------:R-:W-:Y:S05]  /*228b0*/  BSYNC B1 ;  /* 0x0000000000017941 */ /* 0x000fea0003800000 */
.L_x_525:
        /* <DEDUP_REMOVED lines=13> */
.L_x_528:
[----:B------:R-:W-:Y:S05]  /*22990*/  BSYNC B1 ;  /* 0x0000000000017941 */ /* 0x000fea0003800000 */
.L_x_527:
        /* <DEDUP_REMOVED lines=13> */
.L_x_530:
[----:B------:R-:W-:Y:S05]  /*22a70*/  BSYNC B1 ;  /* 0x0000000000017941 */ /* 0x000fea0003800000 */
.L_x_529:
        /* <DEDUP_REMOVED lines=13> */
.L_x_532:
[----:B------:R-:W-:Y:S05]  /*22b50*/  BSYNC B1 ;  /* 0x0000000000017941 */ /* 0x000fea0003800000 */
.L_x_531:
        /* <DEDUP_REMOVED lines=13> */
.L_x_534:
[----:B------:R-:W-:Y:S05]  /*22c30*/  BSYNC B1 ;  /* 0x0000000000017941 */ /* 0x000fea0003800000 */
.L_x_533:
        /* <DEDUP_REMOVED lines=13> */
.L_x_536:
[----:B------:R-:W-:Y:S05]  /*22d10*/  BSYNC B1 ;  /* 0x0000000000017941 */ /* 0x000fea0003800000 */
.L_x_535:
        /* <DEDUP_REMOVED lines=13> */
.L_x_538:
[----:B------:R-:W-:Y:S05]  /*22df0*/  BSYNC B1 ;  /* 0x0000000000017941 */ /* 0x000fea0003800000 */
.L_x_537:
        /* <DEDUP_REMOVED lines=13> */
.L_x_540:
[----:B------:R-:W-:Y:S05]  /*22ed0*/  BSYNC B1 ;  /* 0x0000000000017941 */ /* 0x000fea0003800000 */
.L_x_539:
[----:B--234-:R-:W2:Y:S01]  /*22ee0*/  LDL.LU R3, [R1+0x444] ;  /* 0x0004440001037983 */ /* 0x01cea20000300800 */
[----:B-----5:R-:W-:Y:S01]  /*22ef0*/  LOP3.LUT R6, R6, 0xff, RZ, 0xc0, !PT ;  /* 0x000000ff06067812 */ /* 0x020fe200078ec0ff */
[----:B------:R-:W-:Y:S01]  /*22f00*/  BSSY B1, `(.L_x_541) ;  /* 0x000000b000017945 */ /* 0x000fe20003800000 */
[----:B------:R-:W-:Y:S02]  /*22f10*/  ISETP.LT.OR P2, PT, R0, 0xf9, !P1 ;  /* 0x000000f90000780c */ /* 0x000fe40004f41670 */
[----:B------:R-:W-:Y:S02]  /*22f20*/  F2FP.F16.E5M2.UNPACK_B R6, R6 ;  /* 0x00000006ff06723e */ /* 0x000fe400020004ff */
[----:B------:R-:W-:-:S03]  /*22f30*/  PRMT R2, RZ, 0x7610, R2 ;  /* 0x00007610ff027816 */ /* 0x000fc60000000002 */
[----:B------:R-:W-:-:S05]  /*22f40*/  HADD2.F32 R6, -RZ, R6.H0_H0 ;  /* 0x20000006ff067230 */ /* 0x000fca0000004100 */
[----:B------:R-:W-:-:S04]  /*22f50*/  FMUL R6, R6, UR21 ;  /* 0x0000001506067c20 */ /* 0x000fc80008400000 */
[----:B--2---:R-:W-:-:S05]  /*22f60*/  FFMA R6, R3, UR20, R6 ;  /* 0x0000001403067c23 */ /* 0x004fca0008000006 */
[----:B------:R-:W-:-:S05]  /*22f70*/  F2FP.SATFINITE.E5M2.F32.PACK_AB_MERGE_C R3, RZ, R6, RZ ;  /* 0x00000006ff03723e */ /* 0x000fca00048060ff */
[----:B------:R2:W-:Y:S01]  /*22f80*/  @!P0 STG.E.U8 desc[UR14][R30.64+0xf9], R3 ;  /* 0x0000f9031e008986 */ /* 0x0005e2000c10110e */
[----:B------:R-:W-:Y:S05]  /*22f90*/  @P2 BRA `(.L_x_542) ;  /* 0x0000000000042947 */ /* 0x000fea0003800000 */
[----:B------:R3:W5:Y:S02]  /*22fa0*/  LDG.E.U8 R2, desc[UR14][R4.64+0xf8] ;  /* 0x0000f80e04027981 */ /* 0x000764000c1e1100 */
.L_x_542:
[----:B------:R-:W-:Y:S05]  /*22fb0*/  BSYNC B1 ;  /* 0x0000000000017941 */ /* 0x000fea0003800000 */
.L_x_541:
[----:B--2---:R-:W2:Y:S01]  /*22fc0*/  LDL.LU R3, [R1+0x448] ;  /* 0x0004480001037983 */ /* 0x004ea20000300800 */
        /* <DEDUP_REMOVED lines=12> */
.L_x_544:
[----:B------:R-:W-:Y:S05]  /*23090*/  BSYNC B1 ;  /* 0x0000000000017941 */ /* 0x000fea0003800000 */
.L_x_543:
[----:B------:R-:W-:Y:S05]  /*230a0*/  @P1 BRA `(.L_x_545) ;  /* 0x0000004800841947 */ /* 0x000fea0003800000 */
[----:B------:R-:W2:Y:S01]  /*230b0*/  LDL.LU R2, [R1+0x44c] ;  /* 0x00044c0001027983 */ /* 0x000ea20000300800 */
[----:B-----5:R-:W-:-:S04]  /*230c0*/  LOP3.LUT R0, R0, 0xff, RZ, 0xc0, !PT ;  /* 0x000000ff00007812 */ /* 0x020fc800078ec0ff */
[----:B------:R-:W-:-:S05]  /*230d0*/  F2FP.F16.E5M2.UNPACK_B R0, R0 ;  /* 0x00000000ff00723e */ /* 0x000fca00020004ff */
[----:B------:R-:W-:-:S05]  /*230e0*/  HADD2.F32 R0, -RZ, R0.H0_H0 ;  /* 0x20000000ff007230 */ /* 0x000fca0000004100 */
[----:B------:R-:W-:-:S04]  /*230f0*/  FMUL R0, R0, UR21 ;  /* 0x0000001500007c20 */ /* 0x000fc80008400000 */
[----:B--2---:R-:W-:-:S05]  /*23100*/  FFMA R0, R2, UR20, R0 ;  /* 0x0000001402007c23 */ /* 0x004fca0008000000 */
[----:B------:R-:W-:-:S05]  /*23110*/  F2FP.SATFINITE.E5M2.F32.PACK_AB_MERGE_C R3, RZ, R0, RZ ;  /* 0x00000000ff03723e */ /* 0x000fca00048060ff */
[----:B------:R2:W-:Y:S01]  /*23120*/  STG.E.U8 desc[UR14][R28.64+0xf9], R3 ;  /* 0x0000f9031c007986 */ /* 0x0005e2000c10110e */
[----:B------:R-:W-:Y:S05]  /*23130*/  BRA `(.L_x_545) ;  /* 0x0000004800607947 */ /* 0x000fea0003800000 */
.L_x_32:
[----:B------:R-:W-:Y:S01]  /*23140*/  ISETP.GE.AND P3, PT, R34, 0x1, PT ;  /* 0x000000012200780c */ /* 0x000fe20003f66270 */
[----:B-----5:R-:W-:Y:S01]  /*23150*/  FMUL R2, R2, UR20 ;  /* 0x0000001402027c20 */ /* 0x020fe20008400000 */
[----:B------:R-:W3:Y:S02]  /*23160*/  LDL.LU R40, [R1+0x200] ;  /* 0x0002000001287983 */ /* 0x000ee40000300800 */
[----:B------:R-:W-:Y:S02]  /*23170*/  ISETP.LT.OR P0, PT, R0, 0x1, !P3 ;  /* 0x000000010000780c */ /* 0x000fe40005f01670 */
[----:B------:R-:W-:Y:S01]  /*23180*/  F2FP.SATFINITE.E5M2.F32.PACK_AB_MERGE_C R2, RZ, R2, RZ ;  /* 0x00000002ff02723e */ /* 0x000fe200048060ff */
[----:B------:R-:W-:Y:S01]  /*23190*/  FMUL R3, R3, UR20 ;  /* 0x0000001403037c20 */ /* 0x000fe20008400000 */
[----:B------:R-:W-:Y:S01]  /*231a0*/  ISETP.GE.AND P2, PT, R34, 0x9, PT ;  /* 0x000000092200780c */ /* 0x000fe20003f46270 */
[----:B------:R-:W-:Y:S01]  /*231b0*/  FMUL R4, R4, UR20 ;  /* 0x0000001404047c20 */ /* 0x000fe20008400000 */
[----:B------:R-:W-:Y:S01]  /*231c0*/  FMUL R5, R5, UR20 ;  /* 0x0000001405057c20 */ /* 0x000fe20008400000 */
[----:B------:R-:W-:Y:S01]  /*231d0*/  ISETP.LT.OR P1, PT, R0, 0x9, !P3 ;  /* 0x000000090000780c */ /* 0x000fe20005f21670 */
[----:B------:R-:W-:Y:S01]  /*231e0*/  FMUL R6, R6, UR20 ;  /* 0x0000001406067c20 */ /* 0x000fe20008400000 */
[----:B------:R-:W-:Y:S01]  /*231f0*/  FMUL R7, R7, UR20 ;  /* 0x0000001407077c20 */ /* 0x000fe20008400000 */
[----:B------:R-:W-:Y:S01]  /*23200*/  FMUL R8, R8, UR20 ;  /* 0x0000001408087c20 */ /* 0x000fe20008400000 */
[----:B------:R-:W-:Y:S01]  /*23210*/  FMUL R9, R9, UR20 ;  /* 0x0000001409097c20 */ /* 0x000fe20008400000 */
[----:B------:R-:W-:Y:S01]  /*23220*/  FMUL R10, R10, UR20 ;  /* 0x000000140a0a7c20 */ /* 0x000fe20008400000 */
[----:B------:R-:W-:Y:S01]  /*23230*/  @!P0 STG.E.U8 desc[UR14][R24.64], R2 ;  /* 0x0000000218008986 */ /* 0x000fe2000c10110e */
[----:B------:R-:W-:-:S02]  /*23240*/  ISETP.LT.OR P0, PT, R0, 0x2, !P3 ;  /* 0x000000020000780c */ /* 0x000fc40005f01670 */
[----:B------:R-:W-:Y:S01]  /*23250*/  F2FP.SATFINITE.E5M2.F32.PACK_AB_MERGE_C R3, RZ, R3, RZ ;  /* 0x00000003ff03723e */ /* 0x000fe200048060ff */
[----:B------:R-:W-:Y:S01]  /*23260*/  FMUL R11, R11, UR20 ;  /* 0x000000140b0b7c20 */ /* 0x000fe20008400000 */
[----:B------:R-:W-:Y:S01]  /*23270*/  F2FP.SATFINITE.E5M2.F32.PACK_AB_MERGE_C R4, RZ, R4, RZ ;  /* 0x00000004ff04723e */ /* 0x000fe200048060ff */
[----:B------:R-:W-:Y:S01]  /*23280*/  FMUL R12, R12, UR20 ;  /* 0x000000140c0c7c20 */ /* 0x000fe20008400000 */
[----:B------:R-:W-:Y:S01]  /*23290*/  FMUL R13, R13, UR20 ;  /* 0x000000140d0d7c20 */ /* 0x000fe20008400000 */
[----:B------:R-:W-:Y:S01]  /*232a0*/  FMUL R14, R14, UR20 ;  /* 0x000000140e0e7c20 */ /* 0x000fe20008400000 */
[----:B------:R-:W-:Y:S01]  /*232b0*/  FMUL R15, R15, UR20 ;  /* 0x000000140f0f7c20 */ /* 0x000fe20008400000 */
[----:B------:R-:W-:Y:S01]  /*232c0*/  FMUL R16, R16, UR20 ;  /* 0x0000001410107c20 */ /* 0x000fe20008400000 */
[----:B------:R-:W-:Y:S01]  /*232d0*/  FMUL R17, R17, UR20 ;  /* 0x0000001411117c20 */ /* 0x000fe20008400000 */
[----:B------:R-:W-:Y:S01]  /*232e0*/  FMUL R18, R18, UR20 ;  /* 0x0000001412127c20 */ /* 0x000fe20008400000 */
[----:B------:R-:W-:Y:S01]  /*232f0*/  FMUL R19, R19, UR20 ;  /* 0x0000001413137c20 */ /* 0x000fe20008400000 */
[----:B------:R0:W-:Y:S01]  /*23300*/  @!P0 STG.E.U8 desc[UR14][R24.64+0x1], R3 ;  /* 0x0000010318008986 */ /* 0x0001e2000c10110e */
[----:B------:R-:W-:-:S02]  /*23310*/  ISETP.LT.OR P0, PT, R0, 0x1, !P2 ;  /* 0x000000010000780c */ /* 0x000fc40005701670 */
[----:B------:R-:W-:Y:S01]  /*23320*/  F2FP.SATFINITE.E5M2.F32.PACK_AB_MERGE_C R5, RZ, R5, RZ ;  /* 0x00000005ff05723e */ /* 0x000fe200048060ff */
[----:B------:R-:W-:Y:S01]  /*23330*/  FMUL R20, R20, UR20 ;  /* 0x0000001414147c20 */ /* 0x000fe20008400000 */
[----:B------:R-:W4:Y:S01]  /*23340*/  LDL.LU R39, [R1+0x204] ;  /* 0x0002040001277983 */ /* 0x000f220000300800 */
[----:B------:R-:W-:Y:S02]  /*23350*/  F2FP.SATFINITE.E5M2.F32.PACK_AB_MERGE_C R6, RZ, R6, RZ ;  /* 0x00000006ff06723e */ /* 0x000fe400048060ff */
[----:B------:R-:W-:Y:S01]  /*23360*/  F2FP.SATFINITE.E5M2.F32.PACK_AB_MERGE_C R7, RZ, R7, RZ ;  /* 0x00000007ff07723e */ /* 0x000fe200048060ff */
[----:B------:R-:W-:Y:S01]  /*23370*/  FMUL R21, R21, UR20 ;  /* 0x0000001415157c20 */ /* 0x000fe20008400000 */
[C---:B------:R-:W-:Y:S01]  /*23380*/  ISETP.LT.OR P5, PT, R0.reuse, 0xa, !P2 ;  /* 0x0000000a0000780c */ /* 0x040fe200057a1670 */
[----:B------:R-:W2:Y:S04]  /*23390*/  LDL.LU R35, [R1+0x208] ;  /* 0x0002080001237983 */ /* 0x000ea80000300800 */
[----:B------:R-:W-:Y:S01]  /*233a0*/  @!P0 STG.E.U8 desc[UR14][R26.64], R4 ;  /* 0x000000041a008986 */ /* 0x000fe2000c10110e */
[----:B------:R-:W-:-:S02]  /*233b0*/  ISETP.LT.OR P0, PT, R0, 0x2, !P2 ;  /* 0x000000020000780c */ /* 0x000fc40005701670 */
[----:B------:R-:W-:Y:S01]  /*233c0*/  F2FP.SATFINITE.E5M2.F32.PACK_AB_MERGE_C R8, RZ, R8, RZ ;  /* 0x00000008ff08723e */ /* 0x000fe200048060ff */
[----:B------:R-:W-:Y:S01]  /*233d0*/  FMUL R22, R22, UR20 ;  /* 0x0000001416167c20 */ /* 0x000fe20008400000 */
[----:B------:R-:W-:Y:S01]  /*233e0*/  F2FP.SATFINITE.E5M2.F32.PACK_AB_MERGE_C R9, RZ, R9, RZ ;  /* 0x00000009ff09723e */ /* 0x000fe200048060ff */
[----:B------:R-:W4:Y:S08]  /*233f0*/  LDL.LU R33, [R1+0x20c] ;  /* 0x00020c0001217983 */ /* 0x000f300000300800 */
[----:B------:R1:W-:Y:S01]  /*23400*/  @!P0 STG.E.U8 desc[UR14][R26.64+0x1], R5 ;  /* 0x000001051a008986 */ /* 0x0003e2000c10110e */
[----:B------:R-:W-:-:S03]  /*23410*/  ISETP.LT.OR P0, PT, R0, 0xa, !P3 ;  /* 0x0000000a0000780c */ /* 0x000fc60005f01670 */
[----:B------:R-:W-:Y:S01]  /*23420*/  @!P1 STG.E.U8 desc[UR14][R24.64+0x8], R6 ;  /* 0x0000080618009986 */ /* 0x000fe2000c10110e */
[C---:B------:R-:W-:Y:S02]  /*23430*/  ISETP.LT.OR P1, PT, R0.reuse, 0x9, !P2 ;  /* 0x000000090000780c */ /* 0x040fe40005721670 */
[----:B------:R-:W-:Y:S01]  /*23440*/  F2FP.SATFINITE.E5M2.F32.PACK_AB_MERGE_C R10, RZ, R10, RZ ;  /* 0x0000000aff0a723e */ /* 0x000fe200048060ff */
[----:B------:R-:W4:Y:S01]  /*23450*/  LDL.LU R32, [R1+0x210] ;  /* 0x0002100001207983 */ /* 0x000f220000300800 */
[----:B------:R-:W-:Y:S02]  /*23460*/  F2FP.SATFINITE.E5M2.F32.PACK_AB_MERGE_C R11, RZ, R11, RZ ;  /* 0x0000000bff0b723e */ /* 0x000fe400048060ff */
[----:B------:R-:W-:Y:S01]  /*23470*/  F2FP.SATFINITE.E5M2.F32.PACK_AB_MERGE_C R12, RZ, R12, RZ ;  /* 0x0000000cff0c723e */ /* 0x000fe200048060ff */
[----:B------:R-:W-:Y:S01]  /*23480*/  FMUL R23, R23, UR20 ;  /* 0x0000001417177c20 */ /* 0x000fe20008400000 */
[----:B------:R-:W-:Y:S01]  /*23490*/  F2FP.SATFINITE.E5M2.F32.PACK_AB_MERGE_C R13, RZ, R13, RZ ;  /* 0x0000000dff0d723e */ /* 0x000fe200048060ff */
[----:B------:R-:W-:Y:S01]  /*234a0*/  @!P0 STG.E.U8 desc[UR14][R24.64+0x9], R7 ;  /* 0x0000090718008986 */ /* 0x000fe2000c10110e */
[----:B------:R-:W-:-:S03]  /*234b0*/  ISETP.LT.OR P0, PT, R0, 0x11, !P3 ;  /* 0x000000110000780c */ /* 0x000fc60005f01670 */
[----:B------:R-:W-:Y:S01]  /*234c0*/  @!P1 STG.E.U8 desc[UR14][R26.64+0x8], R8 ;  /* 0x000008081a009986 */ /* 0x000fe2000c10110e */
[----:B------:R-:W-:-:S03]  /*234d0*/  ISETP.LT.OR P1, PT, R0, 0x12, !P3 ;  /* 0x000000120000780c */ /* 0x000fc60005f21670 */
[----:B------:R-:W-:Y:S01]  /*234e0*/  @!P5 STG.E.U8 desc[UR14][R26.64+0x9], R9 ;  /* 0x000009091a00d986 */ /* 0x000fe2000c10110e */
[----:B------:R-:W-:Y:S02]  /*234f0*/  ISETP.LT.OR P5, PT, R0, 0x11, !P2 ;  /* 0x000000110000780c */ /* 0x000fe400057a1670 */
        /* <DEDUP_REMOVED lines=8> */
[C---:B------:R-:W-:Y:S02]  /*23580*/  ISETP.LT.OR P5, PT, R0.reuse, 0x1a, !P3 ;  /* 0x0000001a0000780c */ /* 0x040fe40005fa1670 */
        /* <DEDUP_REMOVED lines=22> */
[C---:B------:R-:W-:Y:S02]  /*236f0*/  ISETP.LT.OR P0, PT, R0.reuse, 0x29, !P3 ;  /* 0x000000290000780c */ /* 0x040fe40005f01670 */
[----:B------:R-:W-:Y:S01]  /*23700*/  F2FP.SATFINITE.E5M2.F32.PACK_AB_MERGE_C R22, RZ, R22, RZ ;  /* 0x00000016ff16723e */ /* 0x000fe200048060ff */
[----:B------:R-:W-:Y:S01]  /*23710*/  @!P1 STG.E.U8 desc[UR14][R26.64+0x20], R20 ;  /* 0x000020141a009986 */ /* 0x000fe2000c10110e */
[----:B------:R-:W-:-:S02]  /*23720*/  ISETP.LT.OR P1, PT, R0, 0x2a, !P3 ;  /* 0x0000002a0000780c */ /* 0x000fc40005f21670 */
[C---:B------:R-:W-:Y:S01]  /*23730*/  ISETP.LT.OR P6, PT, R0.reuse, 0x2a, !P2 ;  /* 0x0000002a0000780c */ /* 0x040fe200057c1670 */
[----:B------:R-:W-:Y:S01]  /*23740*/  @!P5 STG.E.U8 desc[UR14][R26.64+0x21], R21 ;  /* 0x000021151a00d986 */ /* 0x000fe2000c10110e */
[----:B------:R-:W-:Y:S01]  /*23750*/  ISETP.LT.OR P5, PT, R0, 0x29, !P2 ;  /* 0x000000290000780c */ /* 0x000fe200057a1670 */
[----:B------:R-:W-:Y:S01]  /*23760*/  FMUL R156, R156, UR20 ;  /* 0x000000149c9c7c20 */ /* 0x000fe20008400000 */
[----:B------:R-:W-:Y:S01]  /*23770*/  FMUL R157, R157, UR20 ;  /* 0x000000149d9d7c20 */ /* 0x000fe20008400000 */
[----:B------:R-:W-:Y:S01]  /*23780*/  FMUL R158, R158, UR20 ;  /* 0x000000149e9e7c20 */ /* 0x000fe20008400000 */
[----:B------:R-:W-:Y:S01]  /*23790*/  FMUL R159, R159, UR20 ;  /* 0x000000149f9f7c20 */ /* 0x000fe20008400000 */
[----:B------:R-:W-:Y:S01]  /*237a0*/  @!P0 STG.E.U8 desc[UR14][R24.64+0x28], R22 ;  /* 0x0000281618008986 */ /* 0x000fe2000c10110e */
[----:B------:R-:W-:Y:S02]  /*237b0*/  ISETP.LT.OR P0, PT, R0, 0x31, !P3 ;  /* 0x000000310000780c */ /* 0x000fe40005f01670 */
[----:B------:R-:W-:Y:S01]  /*237c0*/  F2FP.SATFINITE.E5M2.F32.PACK_AB_MERGE_C R23, RZ, R23, RZ ;  /* 0x00000017ff17723e */ /* 0x000fe200048060ff */
[----:B------:R-:W-:Y:S01]  /*237d0*/  FMUL R160, R160, UR20 ;  /* 0x00000014a0a07c20 */ /* 0x000fe20008400000 */
[----:B------:R-:W-:Y:S01]  /*237e0*/  F2FP.SATFINITE.E5M2.F32.PACK_AB_MERGE_C R152, RZ, R152, RZ ;  /* 0x00000098ff98723e */ /* 0x000fe200048060ff */
[----:B------:R-:W-:Y:S01]  /*237f0*/  FMUL R161, R161, UR20 ;  /* 0x00000014a1a17c20 */ /* 0x000fe20008400000 */
        /* <DEDUP_REMOVED lines=47> */
[----:B0-----:R-:W-:Y:S01]  /*23af0*/  F2FP.SATFINITE.E5M2.F32.PACK_AB_MERGE_C R3, RZ, R166, RZ ;  /* 0x000000a6ff03723e */ /* 0x001fe200048060ff */
[----:B------:R-:W-:Y:S01]  /*23b00*/  @!P1 STG.E.U8 desc[UR14][R24.64+0x41], R163 ;  /* 0x000041a318009986 */ /* 0x000fe2000c10110e */
[----:B------:R-:W-:-:S03]  /*23b10*/  ISETP.LT.OR P1, PT, R0, 0x4a, !P3 ;  /* 0x0000004a0000780c */ /* 0x000fc60005f21670 */
[----:B------:R-:W-:Y:S01]  /*23b20*/  @!P5 STG.E.U8 desc[UR14][R26.64+0x40], R164 ;  /* 0x000040a41a00d986 */ /* 0x000fe2000c10110e */
[----:B------:R-:W-:-:S03]  /*23b30*/  ISETP.LT.OR P5, PT, R0, 0x49, !P2 ;  /* 0x000000490000780c */ /* 0x000fc600057a1670 */
[----:B------:R-:W-:Y:S01]  /*23b40*/  @!P6 STG.E.U8 desc[UR14][R26.64+0x41], R165 ;  /* 0x000041a51a00e986 */ /* 0x000fe2000c10110e */
[----:B------:R-:W-:-:S03]  /*23b50*/  ISETP.LT.OR P6, PT, R0, 0x4a, !P2 ;  /* 0x0000004a0000780c */ /* 0x000fc600057c1670 */
[----:B------:R0:W-:Y:S01]  /*23b60*/  @!P0 STG.E.U8 desc[UR14][R24.64+0x48], R3 ;  /* 0x0000480318008986 */ /* 0x0001e2000c10110e */
[----:B------:R-:W-:Y:S02]  /*23b70*/  ISETP.LT.OR P0, PT, R0, 0x51, !P3 ;  /* 0x000000510000780c */ /* 0x000fe40005f01670 */
[----:B------:R-:W-:Y:S01]  /*23b80*/  F2FP.SATFINITE.E5M2.F32.PACK_AB_MERGE_C R167, RZ, R167, RZ ;  /* 0x000000a7ffa7723e */ /* 0x000fe200048060ff */
[----:B------:R-:W-:Y:S01]  /*23b90*/  FMUL R172, R172, UR20 ;  /* 0x00000014acac7c20 */ /* 0x000fe20008400000 */
[----:B-1----:R-:W-:Y:S01]  /*23ba0*/  F2FP.SATFINITE.E5M2.F32.PACK_AB_MERGE_C R5, RZ, R168, RZ ;  /* 0x000000a8ff05723e */ /* 0x002fe200048060ff */
[----:B------:R-:W-:Y:S01]  /*23bb0*/  FMUL R173, R173, UR20 ;  /* 0x00000014adad7c20 */ /* 0x000fe20008400000 */
[----:B------:R-:W-:Y:S01]  /*23bc0*/  F2FP.SATFINITE.E5M2.F32.PACK_AB_MERGE_C R169, RZ, R169, RZ ;  /* 0x000000a9ffa9723e */ /* 0x000fe200048060ff */
[----:B------:R-:W-:Y:S01]  /*23bd0*/  @!P1 STG.E.U8 desc[UR14][R24.64+0x49], R167 ;  /* 0x000049a718009986 */ /* 0x000fe2000c10110e */
[----:B0-----:R-:W-:-:S03]  /*23be0*/  F2FP.SATFINITE.E5M2.F32.PACK_AB_MERGE_C R3, RZ, R170, RZ ;  /* 0x000000aaff03723e */ /* 0x001fc600048060ff */
[----:B------:R0:W-:Y:S01]  /*23bf0*/  @!P5 STG.E.U8 desc[UR14][R26.64+0x48], R5 ;  /* 0x000048051a00d986 */ /* 0x0001e2000c10110e */
[C---:B------:R-:W-:Y:S02]  /*23c00*/  ISETP.LT.OR P1, PT, R0.reuse, 0x52, !P3 ;  /* 0x000000520000780c */ /* 0x040fe40005f21670 */
[C---:B------:R-:W-:Y:S01]  /*23c10*/  ISETP.LT.OR P5, PT, R0.reuse, 0x51, !P2 ;  /* 0x000000510000780c */ /* 0x040fe200057a1670 */
[----:B------:R-:W-:Y:S01]  /*23c20*/  @!P6 STG.E.U8 desc[UR14][R26.64+0x49], R169 ;  /* 0x000049a91a00e986 */ /* 0x000fe2000c10110e */
[----:B------:R-:W-:-:S03]  /*23c30*/  ISETP.LT.OR P6, PT, R0, 0x52, !P2 ;  /* 0x000000520000780c */ /* 0x000fc600057c1670 */
[----:B------:R1:W-:Y:S01]  /*23c40*/  @!P0 STG.E.U8 desc[UR14][R24.64+0x50], R3 ;  /* 0x0000500318008986 */ /* 0x0003e2000c10110e */
[----:B------:R-:W-:Y:S01]  /*23c50*/  ISETP.LT.OR P0, PT, R0, 0x59, !P3 ;  /* 0x000000590000780c */ /* 0x000fe20005f01670 */
[----:B------:R-:W-:Y:S01]  /*23c60*/  FMUL R174, R174, UR20 ;  /* 0x00000014aeae7c20 */ /* 0x000fe20008400000 */
[----:B------:R-:W-:Y:S01]  /*23c70*/  F2FP.SATFINITE.E5M2.F32.PACK_AB_MERGE_C R171, RZ, R171, RZ ;  /* 0x000000abffab723e */ /* 0x000fe200048060ff */
[----:B------:R-:W-:Y:S01]  /*23c80*/  FMUL R175, R175, UR20 ;  /* 0x00000014afaf7c20 */ /* 0x000fe20008400000 */
[----:B0-----:R-:W-:Y:S01]  /*23c90*/  F2FP.SATFINITE.E5M2.F32.PACK_AB_MERGE_C R5, RZ, R172, RZ ;  /* 0x000000acff05723e */ /* 0x001fe200048060ff */
[----:B------:R-:W-:Y:S01]  /*23ca0*/  FMUL R176, R176, UR20 ;  /* 0x00000014b0b07c20 */ /* 0x000fe20008400000 */
[----:B------:R-:W-:Y:S01]  /*23cb0*/  F2FP.SATFINITE.E5M2.F32.PACK_AB_MERGE_C R173, RZ, R173, RZ ;  /* 0x000000adffad723e */ /* 0x000fe200048060ff */
[----:B------:R-:W-:Y:S01]  /*23cc0*/  @!P1 STG.E.U8 desc[UR14][R24.64+0x51], R171 ;  /* 0x000051ab18009986 */ /* 0x000fe2000c10110e */
[----:B-1----:R-:W-:-:S03]  /*23cd0*/  F2FP.SATFINITE.E5M2.F32.PACK_AB_MERGE_C R3, RZ, R174, RZ ;  /* 0x000000aeff03723e */ /* 0x002fc600048060ff */
        /* <DEDUP_REMOVED lines=220> */
[----:B------:R-:W4:Y:S01]  /*24aa0*/  LDL.LU R38, [R1+0x214] ;  /* 0x0002140001267983 */ /* 0x000f220000300800 */
[----:B------:R-:W-:Y:S02]  /*24ab0*/  F2FP.SATFINITE.E5M2.F32.PACK_AB_MERGE_C R229, RZ, R229, RZ ;  /* 0x000000e5ffe5723e */ /* 0x000fe400048060ff */
[----:B-1----:R-:W-:Y:S01]  /*24ac0*/  F2FP.SATFINITE.E5M2.F32.PACK_AB_MERGE_C R3, RZ, R230, RZ ;  /* 0x000000e6ff03723e */ /* 0x002fe200048060ff */
[----:B------:R-:W-:Y:S01]  /*24ad0*/  @!P1 STG.E.U8 desc[UR14][R24.64+0xc1], R227 ;  /* 0x0000c1e318009986 */ /* 0x000fe2000c10110e */
[----:B------:R-:W-:-:S03]  /*24ae0*/  ISETP.LT.OR P1, PT, R0, 0xca, !P3 ;  /* 0x000000ca0000780c */ /* 0x000fc60005f21670 */
[----:B------:R0:W-:Y:S01]  /*24af0*/  @!P5 STG.E.U8 desc[UR14][R26.64+0xc0], R5 ;  /* 0x0000c0051a00d986 */ /* 0x0001e2000c10110e */
[----:B------:R-:W-:-:S03]  /*24b00*/  ISETP.LT.OR P5, PT, R0, 0xc9, !P2 ;  /* 0x000000c90000780c */ /* 0x000fc600057a1670 */
[----:B------:R-:W-:Y:S01]  /*24b10*/  @!P6 STG.E.U8 desc[UR14][R26.64+0xc1], R229 ;  /* 0x0000c1e51a00e986 */ /* 0x000fe2000c10110e */
[----:B------:R-:W-:-:S03]  /*24b20*/  ISETP.LT.OR P6, PT, R0, 0xca, !P2 ;  /* 0x000000ca0000780c */ /* 0x000fc600057c1670 */
[----:B------:R4:W-:Y:S01]  /*24b30*/  @!P0 STG.E.U8 desc[UR14][R24.64+0xc8], R3 ;  /* 0x0000c80318008986 */ /* 0x0009e2000c10110e */
[----:B------:R-:W-:Y:S01]  /*24b40*/  ISETP.LT.OR P0, PT, R0, 0xd1, !P3 ;  /* 0x000000d10000780c */ /* 0x000fe20005f01670 */
[----:B------:R-:W-:Y:S01]  /*24b50*/  FMUL R232, R232, UR20 ;  /* 0x00000014e8e87c20 */ /* 0x000fe20008400000 */
[----:B------:R-:W-:Y:S01]  /*24b60*/  FMUL R233, R233, UR20 ;  /* 0x00000014e9e97c20 */ /* 0x000fe20008400000 */
[----:B------:R-:W4:Y:S01]  /*24b70*/  LDL.LU R37, [R1+0x218] ;  /* 0x0002180001257983 */ /* 0x000f220000300800 */
[----:B------:R-:W-:Y:S01]  /*24b80*/  FMUL R234, R234, UR20 ;  /* 0x00000014eaea7c20 */ /* 0x000fe20008400000 */
[----:B------:R-:W-:Y:S02]  /*24b90*/  F2FP.SATFINITE.E5M2.F32.PACK_AB_MERGE_C R231, RZ, R231, RZ ;  /* 0x000000e7ffe7723e */ /* 0x000fe400048060ff */
[----:B------:R-:W4:Y:S01]  /*24ba0*/  LDL.LU R36, [R1+0x21c] ;  /* 0x00021c0001247983 */ /* 0x000f220000300800 */
[----:B0-----:R-:W-:Y:S01]  /*24bb0*/  F2FP.SATFINITE.E5M2.F32.PACK_AB_MERGE_C R5, RZ, R232, RZ ;  /* 0x000000e8ff05723e */ /* 0x001fe200048060ff */
[----:B---3--:R-:W-:Y:S01]  /*24bc0*/  FMUL R2, R40, UR20 ;  /* 0x0000001428027c20 */ /* 0x008fe20008400000 */
[----:B------:R-:W-:Y:S01]  /*24bd0*/  F2FP.SATFINITE.E5M2.F32.PACK_AB_MERGE_C R233, RZ, R233, RZ ;  /* 0x000000e9ffe9723e */ /* 0x000fe200048060ff */
[----:B--2---:R-:W-:Y:S01]  /*24be0*/  FMUL R4, R35, UR20 ;  /* 0x0000001423047c20 */ /* 0x004fe20008400000 */
[----:B------:R-:W-:Y:S01]  /*24bf0*/  F2FP.SATFINITE.E5M2.F32.PACK_AB_MERGE_C R7, RZ, R234, RZ ;  /* 0x000000eaff07723e */ /* 0x000fe200048060ff */
[----:B------:R-:W2:Y:S01]  /*24c00*/  LDL.LU R35, [R1+0x220] ;  /* 0x0002200001237983 */ /* 0x000ea20000300800 */
[----:B------:R-:W-:Y:S01]  /*24c10*/  FMUL R235, R235, UR20 ;  /* 0x00000014ebeb7c20 */ /* 0x000fe20008400000 */
[----:B------:R-:W-:Y:S01]  /*24c20*/  FMUL R236, R236, UR20 ;  /* 0x00000014ecec7c20 */ /* 0x000fe20008400000 */
[----:B----4-:R-:W-:Y:S01]  /*24c30*/  FMUL R3, R39, UR20 ;  /* 0x0000001427037c20 */ /* 0x010fe20008400000 */
[----:B------:R-:W-:Y:S01]  /*24c40*/  @!P1 STG.E.U8 desc[UR14][R24.64+0xc9], R231 ;  /* 0x0000c9e718009986 */ /* 0x000fe2000c10110e */
[C---:B------:R-:W-:Y:S01]  /*24c50*/  ISETP.LT.OR P1, PT, R0.reuse, 0xd2, !P3 ;  /* 0x000000d20000780c */ /* 0x040fe20005f21670 */
[----:B------:R-:W-:Y:S01]  /*24c60*/  FMUL R237, R237, UR20 ;  /* 0x00000014eded7c20 */ /* 0x000fe20008400000 */
[----:B------:R-:W-:Y:S01]  /*24c70*/  F2FP.SATFINITE.E5M2.F32.PACK_AB_MERGE_C R235, RZ, R235, RZ ;  /* 0x000000ebffeb723e */ /* 0x000fe200048060ff */
[----:B------:R0:W-:Y:S01]  /*24c80*/  @!P5 STG.E.U8 desc[UR14][R26.64+0xc8], R5 ;  /* 0x0000c8051a00d986 */ /* 0x0001e2000c10110e */
[----:B------:R-:W-:-:S02]  /*24c90*/  ISETP.LT.OR P5, PT, R0, 0xd1, !P2 ;  /* 0x000000d10000780c */ /* 0x000fc400057a1670 */
[----:B------:R-:W-:Y:S01]  /*24ca0*/  F2FP.SATFINITE.E5M2.F32.PACK_AB_MERGE_C R9, RZ, R236, RZ ;  /* 0x000000ecff09723e */ /* 0x000fe200048060ff */
[----:B------:R-:W-:Y:S01]  /*24cb0*/  @!P6 STG.E.U8 desc[UR14][R26.64+0xc9], R233 ;  /* 0x0000c9e91a00e986 */ /* 0x000fe2000c10110e */
[C---:B------:R-:W-:Y:S02]  /*24cc0*/  ISETP.LT.OR P6, PT, R0.reuse, 0xd2, !P2 ;  /* 0x000000d20000780c */ /* 0x040fe400057c1670 */
[----:B------:R-:W-:Y:S01]  /*24cd0*/  F2FP.SATFINITE.E5M2.F32.PACK_AB_MERGE_C R237, RZ, R237, RZ ;  /* 0x000000edffed723e */ /* 0x000fe200048060ff */
[----:B------:R1:W-:Y:S01]  /*24ce0*/  @!P0 STG.E.U8 desc[UR14][R24.64+0xd0], R7 ;  /* 0x0000d00718008986 */ /* 0x0003e2000c10110e */
[C---:B------:R-:W-:Y:S01]  /*24cf0*/  ISETP.LT.OR P0, PT, R0.reuse, 0xd9, !P3 ;  /* 0x000000d90000780c */ /* 0x040fe20005f01670 */
[----:B0-----:R-:W-:Y:S02]  /*24d00*/  FMUL R5, R33, UR20 ;  /* 0x0000001421057c20 */ /* 0x001fe40008400000 */
[----:B------:R-:W-:Y:S01]  /*24d10*/  @!P1 STG.E.U8 desc[UR14][R24.64+0xd1], R235 ;  /* 0x0000d1eb18009986 */ /* 0x000fe2000c10110e */
[----:B------:R-:W-:-:S03]  /*24d20*/  ISETP.LT.OR P1, PT, R0, 0xda, !P3 ;  /* 0x000000da0000780c */ /* 0x000fc60005f21670 */
[----:B------:R-:W3:Y:S01]  /*24d30*/  LDL.LU R33, [R1+0x224] ;  /* 0x0002240001217983 */ /* 0x000ee20000300800 */
[----:B-1----:R-:W-:Y:S01]  /*24d40*/  F2FP.SATFINITE.E5M2.F32.PACK_AB_MERGE_C R7, RZ, R2, RZ ;  /* 0x00000002ff07723e */ /* 0x002fe200048060ff */
[----:B------:R-:W-:Y:S02]  /*24d50*/  FMUL R2, R32, UR20 ;  /* 0x0000001420027c20 */ /* 0x000fe40008400000 */
[----:B------:R-:W4:Y:S04]  /*24d60*/  LDL.LU R40, [R1+0x228] ;  /* 0x0002280001287983 */ /* 0x000f280000300800 */
[----:B------:R-:W4:Y:S04]  /*24d70*/  LDL.LU R32, [R1+0x22c] ;  /* 0x00022c0001207983 */ /* 0x000f280000300800 */
[----:B------:R-:W4:Y:S01]  /*24d80*/  LDL.LU R39, [R1+0x230] ;  /* 0x0002300001277983 */ /* 0x000f220000300800 */
[----:B------:R-:W-:-:S03]  /*24d90*/  F2FP.SATFINITE.E5M2.F32.PACK_AB_MERGE_C R11, RZ, R4, RZ ;  /* 0x00000004ff0b723e */ /* 0x000fc600048060ff */
[----:B------:R0:W-:Y:S01]  /*24da0*/  @!P5 STG.E.U8 desc[UR14][R26.64+0xd0], R9 ;  /* 0x0000d0091a00d986 */ /* 0x0001e2000c10110e */
[C---:B------:R-:W-:Y:S02]  /*24db0*/  ISETP.LT.OR P5, PT, R0.reuse, 0xd9, !P2 ;  /* 0x000000d90000780c */ /* 0x040fe400057a1670 */
[----:B------:R-:W-:Y:S01]  /*24dc0*/  F2FP.SATFINITE.E5M2.F32.PACK_AB_MERGE_C R13, RZ, R5, RZ ;  /* 0x00000005ff0d723e */ /* 0x000fe200048060ff */
[----:B------:R-:W-:Y:S01]  /*24dd0*/  @!P6 STG.E.U8 desc[UR14][R26.64+0xd1], R237 ;  /* 0x0000d1ed1a00e986 */ /* 0x000fe2000c10110e */
[----:B------:R-:W-:Y:S02]  /*24de0*/  ISETP.LT.OR P6, PT, R0, 0xda, !P2 ;  /* 0x000000da0000780c */ /* 0x000fe400057c1670 */
[----:B0-----:R-:W-:Y:S01]  /*24df0*/  F2FP.SATFINITE.E5M2.F32.PACK_AB_MERGE_C R9, RZ, R3, RZ ;  /* 0x00000003ff09723e */ /* 0x001fe200048060ff */
[----:B------:R0:W-:Y:S04]  /*24e00*/  @!P0 STG.E.U8 desc[UR14][R24.64+0xd8], R7 ;  /* 0x0000d80718008986 */ /* 0x0001e8000c10110e */
[----:B------:R1:W-:Y:S01]  /*24e10*/  @!P1 STG.E.U8 desc[UR14][R24.64+0xd9], R9 ;  /* 0x0000d90918009986 */ /* 0x0003e2000c10110e */
[----:B0-----:R-:W-:-:S03]  /*24e20*/  F2FP.SATFINITE.E5M2.F32.PACK_AB_MERGE_C R7, RZ, R2, RZ ;  /* 0x00000002ff07723e */ /* 0x001fc600048060ff */
[----:B------:R0:W-:Y:S01]  /*24e30*/  @!P5 STG.E.U8 desc[UR14][R26.64+0xd8], R11 ;  /* 0x0000d80b1a00d986 */ /* 0x0001e2000c10110e */
[----:B------:R-:W-:-:S03]  /*24e40*/  FMUL R3, R38, UR20 ;  /* 0x0000001426037c20 */ /* 0x000fc60008400000 */
[----:B------:R-:W4:Y:S02]  /*24e50*/  LDL.LU R38, [R1+0x234] ;  /* 0x0002340001267983 */ /* 0x000f240000300800 */
[----:B-1----:R-:W-:Y:S01]  /*24e60*/  F2FP.SATFINITE.E5M2.F32.PACK_AB_MERGE_C R9, RZ, R3, RZ ;  /* 0x00000003ff09723e */ /* 0x002fe200048060ff */
[----:B------:R-:W-:Y:S02]  /*24e70*/  FMUL R4, R37, UR20 ;  /* 0x0000001425047c20 */ /* 0x000fe40008400000 */
[----:B------:R-:W4:Y:S01]  /*24e80*/  LDL.LU R37, [R1+0x238] ;  /* 0x0002380001257983 */ /* 0x000f220000300800 */
[----:B------:R-:W-:-:S03]  /*24e90*/  FMUL R5, R36, UR20 ;  /* 0x0000001424057c20 */ /* 0x000fc60008400000 */
[----:B------:R-:W4:Y:S01]  /*24ea0*/  LDL.LU R36, [R1+0x23c] ;  /* 0x00023c0001247983 */ /* 0x000f220000300800 */
[----:B--2---:R-:W-:-:S03]  /*24eb0*/  FMUL R2, R35, UR20 ;  /* 0x0000001423027c20 */ /* 0x004fc60008400000 */
[----:B------:R-:W2:Y:S01]  /*24ec0*/  LDL.LU R35, [R1+0x240] ;  /* 0x0002400001237983 */ /* 0x000ea20000300800 */
[----:B0-----:R-:W-:Y:S01]  /*24ed0*/  F2FP.SATFINITE.E5M2.F32.PACK_AB_MERGE_C R11, RZ, R4, RZ ;  /* 0x00000004ff0b723e */ /* 0x001fe200048060ff */
[----:B---3--:R-:W-:Y:S02]  /*24ee0*/  FMUL R3, R33, UR20 ;  /* 0x0000001421037c20 */ /* 0x008fe40008400000 */
[----:B------:R-:W3:Y:S01]  /*24ef0*/  LDL.LU R33, [R1+0x244] ;  /* 0x0002440001217983 */ /* 0x000ee20000300800 */
[----:B----4-:R-:W-:-:S03]  /*24f00*/  FMUL R4, R32, UR20 ;  /* 0x0000001420047c20 */ /* 0x010fc60008400000 */
[----:B------:R-:W4:Y:S04]  /*24f10*/  LDL.LU R32, [R1+0x248] ;  /* 0x0002480001207983 */ /* 0x000f280000300800 */
[----:B------:R0:W-:Y:S01]  /*24f20*/  @!P6 STG.E.U8 desc[UR14][R26.64+0xd9], R13 ;  /* 0x0000d90d1a00e986 */ /* 0x0001e2000c10110e */
[C---:B------:R-:W-:Y:S02]  /*24f30*/  ISETP.LT.OR P6, PT, R0.reuse, 0xe2, !P3 ;  /* 0x000000e20000780c */ /* 0x040fe40005fc1670 */
[C---:B------:R-:W-:Y:S02]  /*24f40*/  ISETP.LT.OR P5, PT, R0.reuse, 0xe1, !P3 ;  /* 0x000000e10000780c */ /* 0x040fe40005fa1670 */
[C---:B------:R-:W-:Y:S02]  /*24f50*/  ISETP.LT.OR P0, PT, R0.reuse, 0xe1, !P2 ;  /* 0x000000e10000780c */ /* 0x040fe40005701670 */
[----:B------:R-:W-:-:S02]  /*24f60*/  ISETP.LT.OR P1, PT, R0, 0xe2, !P2 ;  /* 0x000000e20000780c */ /* 0x000fc40005721670 */
[----:B------:R-:W-:-:S05]  /*24f70*/  F2FP.SATFINITE.E5M2.F32.PACK_AB_MERGE_C R5, RZ, R5, RZ ;  /* 0x00000005ff05723e */ /* 0x000fca00048060ff */
[----:B------:R-:W-:Y:S01]  /*24f80*/  @!P6 STG.E.U8 desc[UR14][R24.64+0xe1], R9 ;  /* 0x0000e1091800e986 */ /* 0x000fe2000c10110e */
[----:B------:R-:W-:Y:S02]  /*24f90*/  ISETP.LT.OR P6, PT, R0, 0xe9, !P3 ;  /* 0x000000e90000780c */ /* 0x000fe40005fc1670 */
[----:B0-----:R-:W-:Y:S01]  /*24fa0*/  F2FP.SATFINITE.E5M2.F32.PACK_AB_MERGE_C R13, RZ, R2, RZ ;  /* 0x00000002ff0d723e */ /* 0x001fe200048060ff */
[----:B------:R-:W-:Y:S01]  /*24fb0*/  FMUL R2, R40, UR20 ;  /* 0x0000001428027c20 */ /* 0x000fe20008400000 */
[----:B------:R0:W-:Y:S01]  /*24fc0*/  @!P5 STG.E.U8 desc[UR14][R24.64+0xe0], R7 ;  /* 0x0000e0071800d986 */ /* 0x0001e2000c10110e */
[----:B------:R-:W-:-:S03]  /*24fd0*/  ISETP.LT.OR P5, PT, R0, 0xea, !P2 ;  /* 0x000000ea0000780c */ /* 0x000fc600057a1670 */
[----:B------:R-:W-:Y:S01]  /*24fe0*/  @!P0 STG.E.U8 desc[UR14][R26.64+0xe0], R11 ;  /* 0x0000e00b1a008986 */ /* 0x000fe2000c10110e */
[----:B------:R-:W-:-:S03]  /*24ff0*/  ISETP.LT.OR P0, PT, R0, 0xea, !P3 ;  /* 0x000000ea0000780c */ /* 0x000fc60005f01670 */
[----:B------:R1:W-:Y:S01]  /*25000*/  @!P1 STG.E.U8 desc[UR14][R26.64+0xe1], R5 ;  /* 0x0000e1051a009986 */ /* 0x0003e2000c10110e */
[----:B------:R-:W-:-:S03]  /*25010*/  ISETP.LT.OR P1, PT, R0, 0xe9, !P2 ;  /* 0x000000e90000780c */ /* 0x000fc60005721670 */
[----:B------:R-:W4:Y:S01]  /*25020*/  LDL.LU R40, [R1+0x24c] ;  /* 0x00024c0001287983 */ /* 0x000f220000300800 */
[----:B0-----:R-:W-:-:S03]  /*25030*/  F2FP.SATFINITE.E5M2.F32.PACK_AB_MERGE_C R7, RZ, R3, RZ ;  /* 0x00000003ff07723e */ /* 0x001fc600048060ff */
[----:B------:R-:W-:Y:S01]  /*25040*/  @!P6 STG.E.U8 desc[UR14][R24.64+0xe8], R13 ;  /* 0x0000e80d1800e986 */ /* 0x000fe2000c10110e */
[----:B-1----:R-:W-:Y:S01]  /*25050*/  F2FP.SATFINITE.E5M2.F32.PACK_AB_MERGE_C R5, RZ, R2, RZ ;  /* 0x00000002ff05723e */ /* 0x002fe200048060ff */
[----:B------:R-:W-:Y:S02]  /*25060*/  FMUL R2, R39, UR20 ;  /* 0x0000001427027c20 */ /* 0x000fe40008400000 */
[----:B------:R-:W4:Y:S01]  /*25070*/  LDL.LU R39, [R1+0x250] ;  /* 0x0002500001277983 */ /* 0x000f220000300800 */
[----:B------:R-:W-:Y:S02]  /*25080*/  ISETP.LT.OR P6, PT, R0, 0xf1, !P3 ;  /* 0x000000f10000780c */ /* 0x000fe40005fc1670 */
[----:B------:R-:W-:Y:S02]  /*25090*/  F2FP.SATFINITE.E5M2.F32.PACK_AB_MERGE_C R9, RZ, R4, RZ ;  /* 0x00000004ff09723e */ /* 0x000fe400048060ff */
[----:B------:R-:W-:Y:S01]  /*250a0*/  F2FP.SATFINITE.E5M2.F32.PACK_AB_MERGE_C R11, RZ, R2, RZ ;  /* 0x00000002ff0b723e */ /* 0x000fe200048060ff */
[----:B------:R0:W-:Y:S04]  /*250b0*/  @!P0 STG.E.U8 desc[UR14][R24.64+0xe9], R7 ;  /* 0x0000e90718008986 */ /* 0x0001e8000c10110e */
[----:B------:R1:W-:Y:S04]  /*250c0*/  @!P5 STG.E.U8 desc[UR14][R26.64+0xe9], R9 ;  /* 0x0000e9091a00d986 */ /* 0x0003e8000c10110e */
[----:B------:R-:W-:Y:S04]  /*250d0*/  @!P1 STG.E.U8 desc[UR14][R26.64+0xe8], R5 ;  /* 0x0000e8051a009986 */ /* 0x000fe8000c10110e */
[----:B------:R2:W-:Y:S01]  /*250e0*/  @!P6 STG.E.U8 desc[UR14][R24.64+0xf0], R11 ;  /* 0x0000f00b1800e986 */ /* 0x0005e2000c10110e */
[----:B------:R-:W-:-:S03]  /*250f0*/  FMUL R3, R38, UR20 ;  /* 0x0000001426037c20 */ /* 0x000fc60008400000 */
[----:B------:R-:W4:Y:S02]  /*25100*/  LDL.LU R38, [R1+0x254] ;  /* 0x0002540001267983 */ /* 0x000f240000300800 */
[----:B0-----:R-:W-:Y:S01]  /*25110*/  F2FP.SATFINITE.E5M2.F32.PACK_AB_MERGE_C R7, RZ, R3, RZ ;  /* 0x00000003ff07723e */ /* 0x001fe200048060ff */
[----:B------:R-:W-:Y:S02]  /*25120*/  FMUL R4, R37, UR20 ;  /* 0x0000001425047c20 */ /* 0x000fe40008400000 */
[----:B------:R-:W4:Y:S01]  /*25130*/  LDL.LU R37, [R1+0x258] ;  /* 0x0002580001257983 */ /* 0x000f220000300800 */
[----:B------:R-:W-:-:S03]  /*25140*/  FMUL R2, R36, UR20 ;  /* 0x0000001424027c20 */ /* 0x000fc60008400000 */
[----:B------:R-:W4:Y:S02]  /*25150*/  LDL.LU R36, [R1+0x25c] ;  /* 0x00025c0001247983 */ /* 0x000f240000300800 */
[----:B-1----:R-:W-:Y:S01]  /*25160*/  F2FP.SATFINITE.E5M2.F32.PACK_AB_MERGE_C R9, RZ, R2, RZ ;  /* 0x00000002ff09723e */ /* 0x002fe200048060ff */
[----:B--2---:R-:W-:Y:S02]  /*25170*/  FMUL R2, R35, UR20 ;  /* 0x0000001423027c20 */ /* 0x004fe40008400000 */
[----:B------:R-:W2:Y:S03]  /*25180*/  LDL.LU R35, [R1+0x260] ;  /* 0x0002600001237983 */ /* 0x000ea60000300800 */
[----:B------:R-:W-:Y:S01]  /*25190*/  F2FP.SATFINITE.E5M2.F32.PACK_AB_MERGE_C R11, RZ, R2, RZ ;  /* 0x00000002ff0b723e */ /* 0x000fe200048060ff */
[----:B---3--:R-:W-:Y:S02]  /*251a0*/  FMUL R3, R33, UR20 ;  /* 0x0000001421037c20 */ /* 0x008fe40008400000 */
[----:B------:R-:W3:Y:S01]  /*251b0*/  LDL.LU R33, [R1+0x264] ;  /* 0x0002640001217983 */ /* 0x000ee20000300800 */
[----:B----4-:R-:W-:-:S03]  /*251c0*/  FMUL R2, R32, UR20 ;  /* 0x0000001420027c20 */ /* 0x010fc60008400000 */
[----:B------:R-:W4:Y:S01]  /*251d0*/  LDL.LU R32, [R1+0x268] ;  /* 0x0002680001207983 */ /* 0x000f220000300800 */
[C---:B------:R-:W-:Y:S02]  /*251e0*/  ISETP.LT.OR P0, PT, R0.reuse, 0xf2, !P3 ;  /* 0x000000f20000780c */ /* 0x040fe40005f01670 */
[C---:B------:R-:W-:Y:S02]  /*251f0*/  ISETP.LT.OR P5, PT, R0.reuse, 0xf2, !P2 ;  /* 0x000000f20000780c */ /* 0x040fe400057a1670 */
[C---:B------:R-:W-:Y:S02]  /*25200*/  ISETP.LT.OR P1, PT, R0.reuse, 0xf1, !P2 ;  /* 0x000000f10000780c */ /* 0x040fe40005721670 */
[----:B------:R-:W-:Y:S02]  /*25210*/  ISETP.LT.OR P6, PT, R0, 0xf9, !P3 ;  /* 0x000000f90000780c */ /* 0x000fe40005fc1670 */
[----:B------:R-:W-:Y:S02]  /*25220*/  F2FP.SATFINITE.E5M2.F32.PACK_AB_MERGE_C R13, RZ, R3, RZ ;  /* 0x00000003ff0d723e */ /* 0x000fe400048060ff */
[----:B------:R-:W-:-:S03]  /*25230*/  F2FP.SATFINITE.E5M2.F32.PACK_AB_MERGE_C R5, RZ, R4, RZ ;  /* 0x00000004ff05723e */ /* 0x000fc600048060ff */
[----:B------:R0:W-:Y:S01]  /*25240*/  @!P0 STG.E.U8 desc[UR14][R24.64+0xf1], R7 ;  /* 0x0000f10718008986 */ /* 0x0001e2000c10110e */
[----:B------:R-:W-:-:S03]  /*25250*/  ISETP.LT.OR P3, PT, R0, 0xfa, !P3 ;  /* 0x000000fa0000780c */ /* 0x000fc60005f61670 */
[----:B------:R1:W-:Y:S01]  /*25260*/  @!P5 STG.E.U8 desc[UR14][R26.64+0xf1], R9 ;  /* 0x0000f1091a00d986 */ /* 0x0003e2000c10110e */
[----:B------:R-:W-:Y:S02]  /*25270*/  ISETP.LT.OR P5, PT, R0, 0xf9, !P2 ;  /* 0x000000f90000780c */ /* 0x000fe400057a1670 */
[----:B0-----:R-:W-:Y:S01]  /*25280*/  F2FP.SATFINITE.E5M2.F32.PACK_AB_MERGE_C R7, RZ, R2, RZ ;  /* 0x00000002ff07723e */ /* 0x001fe200048060ff */
[----:B------:R-:W-:Y:S01]  /*25290*/  @!P1 STG.E.U8 desc[UR14][R26.64+0xf0], R5 ;  /* 0x0000f0051a009986 */ /* 0x000fe2000c10110e */
[----:B------:R-:W-:-:S03]  /*252a0*/  FMUL R2, R40, UR20 ;  /* 0x0000001428027c20 */ /* 0x000fc60008400000 */
[----:B------:R-:W4:Y:S01]  /*252b0*/  LDL.LU R40, [R1+0x26c] ;  /* 0x00026c0001287983 */ /* 0x000f220000300800 */
[----:B------:R-:W-:-:S03]  /*252c0*/  FMUL R3, R39, UR20 ;  /* 0x0000001427037c20 */ /* 0x000fc60008400000 */
[----:B------:R-:W4:Y:S01]  /*252d0*/  LDL.LU R39, [R1+0x270] ;  /* 0x0002700001277983 */ /* 0x000f220000300800 */
[----:B-1----:R-:W-:-:S03]  /*252e0*/  F2FP.SATFINITE.E5M2.F32.PACK_AB_MERGE_C R9, RZ, R2, RZ ;  /* 0x00000002ff09723e */ /* 0x002fc600048060ff */
        /* <DEDUP_REMOVED lines=17> */
[----:B------:R-:W4:Y:S01]  /*25400*/  LDL.LU R32, [R1+0x288] ;  /* 0x0002880001207983 */ /* 0x000f220000300800 */
[----:B------:R-:W-:Y:S02]  /*25410*/  ISETP.GE.AND P1, PT, R34, 0x81, PT ;  /* 0x000000812200780c */ /* 0x000fe40003f26270 */
[C---:B------:R-:W-:Y:S02]  /*25420*/  ISETP.LT.OR P2, PT, R0.reuse, 0xfa, !P2 ;  /* 0x000000fa0000780c */ /* 0x040fe40005741670 */
[C---:B------:R-:W-:Y:S02]  /*25430*/  ISETP.LT.OR P6, PT, R0.reuse, 0x1, !P1 ;  /* 0x000000010000780c */ /* 0x040fe40004fc1670 */
[----:B------:R-:W-:Y:S02]  /*25440*/  ISETP.LT.OR P3, PT, R0, 0x2, !P1 ;  /* 0x000000020000780c */ /* 0x000fe40004f61670 */
[----:B------:R-:W-:-:S07]  /*25450*/  ISETP.GE.AND P0, PT, R34, 0x89, PT ;  /* 0x000000892200780c */ /* 0x000fce0003f06270 */
[----:B------:R0:W-:Y:S04]  /*25460*/  @!P2 STG.E.U8 desc[UR14][R26.64+0xf9], R9 ;  /* 0x0000f9091a00a986 */ /* 0x0001e8000c10110e */
[----:B------:R-:W-:Y:S01]  /*25470*/  @!P6 STG.E.U8 desc[UR14][R30.64], R11 ;  /* 0x0000000b1e00e986 */ /* 0x000fe2000c10110e */
[C---:B------:R-:W-:Y:S02]  /*25480*/  ISETP.LT.OR P6, PT, R0.reuse, 0x2, !P0 ;  /* 0x000000020000780c */ /* 0x040fe400047c1670 */
[C---:B------:R-:W-:Y:S01]  /*25490*/  ISETP.LT.OR P5, PT, R0.reuse, 0x1, !P0 ;  /* 0x000000010000780c */ /* 0x040fe200047a1670 */
[----:B------:R1:W-:Y:S01]  /*254a0*/  @!P3 STG.E.U8 desc[UR14][R30.64+0x1], R13 ;  /* 0x0000010d1e00b986 */ /* 0x0003e2000c10110e */
[----:B------:R-:W-:Y:S02]  /*254b0*/  ISETP.LT.OR P2, PT, R0, 0xa, !P1 ;  /* 0x0000000a0000780c */ /* 0x000fe40004f41670 */
[----:B0-----:R-:W-:Y:S01]  /*254c0*/  F2FP.SATFINITE.E5M2.F32.PACK_AB_MERGE_C R9, RZ, R3, RZ ;  /* 0x00000003ff09723e */ /* 0x001fe200048060ff */
[----:B------:R-:W-:-:S02]  /*254d0*/  FMUL R3, R40, UR20 ;  /* 0x0000001428037c20 */ /* 0x000fc40008400000 */
[----:B------:R-:W4:Y:S01]  /*254e0*/  LDL.LU R40, [R1+0x28c] ;  /* 0x00028c0001287983 */ /* 0x000f220000300800 */
[----:B-1----:R-:W-:Y:S02]  /*254f0*/  F2FP.SATFINITE.E5M2.F32.PACK_AB_MERGE_C R13, RZ, R2, RZ ;  /* 0x00000002ff0d723e */ /* 0x002fe400048060ff */
[C---:B------:R-:W-:Y:S01]  /*25500*/  ISETP.LT.OR P3, PT, R0.reuse, 0x9, !P1 ;  /* 0x000000090000780c */ /* 0x040fe20004f61670 */
[----:B------:R0:W-:Y:S01]  /*25510*/  @!P6 STG.E.U8 desc[UR14][R28.64+0x1], R7 ;  /* 0x000001071c00e986 */ /* 0x0001e2000c10110e */
[----:B------:R-:W-:Y:S01]  /*25520*/  F2FP.SATFINITE.E5M2.F32.PACK_AB_MERGE_C R5, RZ, R5, RZ ;  /* 0x00000005ff05723e */ /* 0x000fe200048060ff */
[----:B------:R-:W-:Y:S02]  /*25530*/  FMUL R2, R39, UR20 ;  /* 0x0000001427027c20 */ /* 0x000fe40008400000 */
[----:B------:R-:W4:Y:S01]  /*25540*/  LDL.LU R39, [R1+0x290] ;  /* 0x0002900001277983 */ /* 0x000f220000300800 */
[----:B------:R-:W-:Y:S02]  /*25550*/  F2FP.SATFINITE.E5M2.F32.PACK_AB_MERGE_C R11, RZ, R4, RZ ;  /* 0x00000004ff0b723e */ /* 0x000fe400048060ff */
[----:B------:R-:W-:-:S02]  /*25560*/  ISETP.LT.OR P6, PT, R0, 0xa, !P0 ;  /* 0x0000000a0000780c */ /* 0x000fc400047c1670 */
[----:B0-----:R-:W-:Y:S01]  /*25570*/  F2FP.SATFINITE.E5M2.F32.PACK_AB_MERGE_C R7, RZ, R2, RZ ;  /* 0x00000002ff07723e */ /* 0x001fe200048060ff */
[----:B------:R0:W-:Y:S04]  /*25580*/  @!P5 STG.E.U8 desc[UR14][R28.64], R5 ;  /* 0x000000051c00d986 */ /* 0x0001e8000c10110e */
[----:B------:R-:W-:Y:S04]  /*25590*/  @!P2 STG.E.U8 desc[UR14][R30.64+0x9], R11 ;  /* 0x0000090b1e00a986 */ /* 0x000fe8000c10110e */
[----:B------:R1:W-:Y:S01]  /*255a0*/  @!P3 STG.E.U8 desc[UR14][R30.64+0x8], R9 ;  /* 0x000008091e00b986 */ /* 0x0003e2000c10110e */
[----:B0-----:R-:W-:-:S05]  /*255b0*/  F2FP.SATFINITE.E5M2.F32.PACK_AB_MERGE_C R5, RZ, R3, RZ ;  /* 0x00000003ff05723e */ /* 0x001fca00048060ff */
[----:B------:R4:W-:Y:S01]  /*255c0*/  @!P6 STG.E.U8 desc[UR14][R28.64+0x9], R5 ;  /* 0x000009051c00e986 */ /* 0x0009e2000c10110e */
[----:B------:R-:W-:-:S03]  /*255d0*/  FMUL R4, R38, UR20 ;  /* 0x0000001426047c20 */ /* 0x000fc60008400000 */
[----:B------:R-:W4:Y:S02]  /*255e0*/  LDL.LU R38, [R1+0x294] ;  /* 0x0002940001267983 */ /* 0x000f240000300800 */
[----:B-1----:R-:W-:Y:S01]  /*255f0*/  F2FP.SATFINITE.E5M2.F32.PACK_AB_MERGE_C R9, RZ, R4, RZ ;  /* 0x00000004ff09723e */ /* 0x002fe200048060ff */
[----:B------:R-:W-:Y:S02]  /*25600*/  FMUL R2, R37, UR20 ;  /* 0x0000001425027c20 */ /* 0x000fe40008400000 */
[----:B------:R-:W4:Y:S03]  /*25610*/  LDL.LU R37, [R1+0x298] ;  /* 0x0002980001257983 */ /* 0x000f260000300800 */
[----:B------:R-:W-:Y:S01]  /*25620*/  F2FP.SATFINITE.E5M2.F32.PACK_AB_MERGE_C R11, RZ, R2, RZ ;  /* 0x00000002ff0b723e */ /* 0x000fe200048060ff */
[----:B------:R-:W-:Y:S02]  /*25630*/  FMUL R2, R36, UR20 ;  /* 0x0000001424027c20 */ /* 0x000fe40008400000 */
[----:B------:R-:W4:Y:S01]  /*25640*/  LDL.LU R36, [R1+0x29c] ;  /* 0x00029c0001247983 */ /* 0x000f220000300800 */
[----:B--2---:R-:W-:-:S03]  /*25650*/  FMUL R3, R35, UR20 ;  /* 0x0000001423037c20 */ /* 0x004fc60008400000 */
[----:B------:R-:W2:Y:S01]  /*25660*/  LDL.LU R35, [R1+0x2a0] ;  /* 0x0002a00001237983 */ /* 0x000ea20000300800 */
[----:B---3--:R-:W-:-:S03]  /*25670*/  FMUL R4, R33, UR20 ;  /* 0x0000001421047c20 */ /* 0x008fc60008400000 */
[----:B------:R-:W3:Y:S01]  /*25680*/  LDL.LU R33, [R1+0x2a4] ;  /* 0x0002a40001217983 */ /* 0x000ee20000300800 */
[----:B----4-:R-:W-:-:S03]  /*25690*/  FMUL R5, R32, UR20 ;  /* 0x0000001420057c20 */ /* 0x010fc60008400000 */
[----:B------:R-:W4:Y:S01]  /*256a0*/  LDL.LU R32, [R1+0x2a8] ;  /* 0x0002a80001207983 */ /* 0x000f220000300800 */
[C---:B------:R-:W-:Y:S02]  /*256b0*/  ISETP.LT.OR P5, PT, R0.reuse, 0x9, !P0 ;  /* 0x000000090000780c */ /* 0x040fe400047a1670 */
[C---:B------:R-:W-:Y:S02]  /*256c0*/  ISETP.LT.OR P3, PT, R0.reuse, 0x11, !P1 ;  /* 0x000000110000780c */ /* 0x040fe40004f61670 */
[C---:B------:R-:W-:Y:S02]  /*256d0*/  ISETP.LT.OR P2, PT, R0.reuse, 0x12, !P1 ;  /* 0x000000120000780c */ /* 0x040fe40004f41670 */
[----:B------:R-:W-:-:S07]  /*256e0*/  ISETP.LT.OR P6, PT, R0, 0x12, !P0 ;  /* 0x000000120000780c */ /* 0x000fce00047c1670 */
[----:B------:R-:W-:Y:S01]  /*256f0*/  @!P5 STG.E.U8 desc[UR14][R28.64+0x8], R13 ;  /* 0x0000080d1c00d986 */ /* 0x000fe2000c10110e */
[----:B------:R-:W-:-:S03]  /*25700*/  ISETP.LT.OR P5, PT, R0, 0x11, !P0 ;  /* 0x000000110000780c */ /* 0x000fc600047a1670 */
[----:B------:R0:W-:Y:S01]  /*25710*/  @!P3 STG.E.U8 desc[UR14][R30.64+0x10], R7 ;  /* 0x000010071e00b986 */ /* 0x0001e2000c10110e */
[----:B------:R-:W-:-:S03]  /*25720*/  ISETP.LT.OR P3, PT, R0, 0x19, !P1 ;  /* 0x000000190000780c */ /* 0x000fc60004f61670 */
[----:B------:R1:W-:Y:S01]  /*25730*/  @!P2 STG.E.U8 desc[UR14][R30.64+0x11], R9 ;  /* 0x000011091e00a986 */ /* 0x0003e2000c10110e */
[----:B------:R-:W-:Y:S02]  /*25740*/  ISETP.LT.OR P2, PT, R0, 0x1a, !P1 ;  /* 0x0000001a0000780c */ /* 0x000fe40004f41670 */
[----:B0-----:R-:W-:Y:S01]  /*25750*/  F2FP.SATFINITE.E5M2.F32.PACK_AB_MERGE_C R7, RZ, R2, RZ ;  /* 0x00000002ff07723e */ /* 0x001fe200048060ff */
[----:B------:R-:W-:Y:S01]  /*25760*/  FMUL R2, R40, UR20 ;  /* 0x0000001428027c20 */ /* 0x000fe20008400000 */
[----:B-1----:R-:W-:Y:S01]  /*25770*/  F2FP.SATFINITE.E5M2.F32.PACK_AB_MERGE_C R9, RZ, R3, RZ ;  /* 0x00000003ff09723e */ /* 0x002fe200048060ff */
[----:B------:R-:W4:Y:S01]  /*25780*/  LDL.LU R40, [R1+0x2ac] ;  /* 0x0002ac0001287983 */ /* 0x000f220000300800 */
[----:B------:R-:W-:-:S03]  /*25790*/  F2FP.SATFINITE.E5M2.F32.PACK_AB_MERGE_C R13, RZ, R4, RZ ;  /* 0x00000004ff0d723e */ /* 0x000fc600048060ff */
[----:B------:R0:W-:Y:S01]  /*257a0*/  @!P6 STG.E.U8 desc[UR14][R28.64+0x11], R7 ;  /* 0x000011071c00e986 */ /* 0x0001e2000c10110e */
[----:B------:R-:W-:Y:S01]  /*257b0*/  ISETP.LT.OR P6, PT, R0, 0x1a, !P0 ;  /* 0x0000001a0000780c */ /* 0x000fe200047c1670 */
[----:B------:R-:W-:Y:S02]  /*257c0*/  FMUL R3, R39, UR20 ;  /* 0x0000001427037c20 */ /* 0x000fe40008400000 */
[----:B------:R-:W4:Y:S01]  /*257d0*/  LDL.LU R39, [R1+0x2b0] ;  /* 0x0002b00001277983 */ /* 0x000f220000300800 */
[----:B0-----:R-:W-:-:S03]  /*257e0*/  F2FP.SATFINITE.E5M2.F32.PACK_AB_MERGE_C R7, RZ, R2, RZ ;  /* 0x00000002ff07723e */ /* 0x001fc600048060ff */
[----:B------:R-:W-:Y:S04]  /*257f0*/  @!P5 STG.E.U8 desc[UR14][R28.64+0x10], R11 ;  /* 0x0000100b1c00d986 */ /* 0x000fe8000c10110e */
[----:B------:R0:W-:Y:S04]  /*25800*/  @!P3 STG.E.U8 desc[UR14][R30.64+0x18], R9 ;  /* 0x000018091e00b986 */ /* 0x0001e8000c10110e */
[----:B------:R1:W-:Y:S01]  /*25810*/  @!P2 STG.E.U8 desc[UR14][R30.64+0x19], R13 ;  /* 0x0000190d1e00a986 */ /* 0x0003e2000c10110e */
[----:B0-----:R-:W-:-:S03]  /*25820*/  F2FP.SATFINITE.E5M2.F32.PACK_AB_MERGE_C R9, RZ, R3, RZ ;  /* 0x00000003ff09723e */ /* 0x001fc600048060ff */
[----:B------:R0:W-:Y:S01]  /*25830*/  @!P6 STG.E.U8 desc[UR14][R28.64+0x19], R7 ;  /* 0x000019071c00e986 */ /* 0x0001e2000c10110e */
[----:B------:R-:W-:-:S03]  /*25840*/  FMUL R4, R38, UR20 ;  /* 0x0000001426047c20 */ /* 0x000fc60008400000 */
[----:B------:R-:W4:Y:S02]  /*25850*/  LDL.LU R38, [R1+0x2b4] ;  /* 0x0002b40001267983 */ /* 0x000f240000300800 */
[----:B------:R-:W-:Y:S01]  /*25860*/  F2FP.SATFINITE.E5M2.F32.PACK_AB_MERGE_C R11, RZ, R4, RZ ;  /* 0x00000004ff0b723e */ /* 0x000fe200048060ff */
[----:B------:R-:W-:Y:S02]  /*25870*/  FMUL R2, R37, UR20 ;  /* 0x0000001425027c20 */ /* 0x000fe40008400000 */
[----:B------:R-:W4:Y:S03]  /*25880*/  LDL.LU R37, [R1+0x2b8] ;  /* 0x0002b80001257983 */ /* 0x000f260000300800 */
[----:B-1----:R-:W-:Y:S01]  /*25890*/  F2FP.SATFINITE.E5M2.F32.PACK_AB_MERGE_C R13, RZ, R2, RZ ;  /* 0x00000002ff0d723e */ /* 0x002fe200048060ff */
[----:B------:R-:W-:Y:S02]  /*258a0*/  FMUL R3, R36, UR20 ;  /* 0x0000001424037c20 */ /* 0x000fe40008400000 */
[----:B------:R-:W4:Y:S01]  /*258b0*/  LDL.LU R36, [R1+0x2bc] ;  /* 0x0002bc0001247983 */ /* 0x000f220000300800 */
[----:B--2---:R-:W-:-:S03]  /*258c0*/  FMUL R2, R35, UR20 ;  /* 0x0000001423027c20 */ /* 0x004fc60008400000 */
[----:B------:R-:W2:Y:S02]  /*258d0*/  LDL.LU R35, [R1+0x2c0] ;  /* 0x0002c00001237983 */ /* 0x000ea40000300800 */
[----:B0-----:R-:W-:Y:S01]  /*258e0*/  F2FP.SATFINITE.E5M2.F32.PACK_AB_MERGE_C R7, RZ, R2, RZ ;  /* 0x00000002ff07723e */ /* 0x001fe200048060ff */
[----:B---3--:R-:W-:Y:S02]  /*258f0*/  FMUL R4, R33, UR20 ;  /* 0x0000001421047c20 */ /* 0x008fe40008400000 */
[----:B------:R-:W3:Y:S01]  /*25900*/  LDL.LU R33, [R1+0x2c4] ;  /* 0x0002c40001217983 */ /* 0x000ee20000300800 */
[----:B----4-:R-:W-:-:S03]  /*25910*/  FMUL R2, R32, UR20 ;  /* 0x0000001420027c20 */ /* 0x010fc60008400000 */
[----:B------:R-:W4:Y:S01]  /*25920*/  LDL.LU R32, [R1+0x2c8] ;  /* 0x0002c80001207983 */ /* 0x000f220000300800 */
[C---:B------:R-:W-:Y:S02]  /*25930*/  ISETP.LT.OR P5, PT, R0.reuse, 0x19, !P0 ;  /* 0x000000190000780c */ /* 0x040fe400047a1670 */
[C---:B------:R-:W-:Y:S02]  /*25940*/  ISETP.LT.OR P3, PT, R0.reuse, 0x21, !P1 ;  /* 0x000000210000780c */ /* 0x040fe40004f61670 */
[C---:B------:R-:W-:Y:S02]  /*25950*/  ISETP.LT.OR P2, PT, R0.reuse, 0x22, !P1 ;  /* 0x000000220000780c */ /* 0x040fe40004f41670 */
[----:B------:R-:W-:Y:S02]  /*25960*/  F2FP.SATFINITE.E5M2.F32.PACK_AB_MERGE_C R5, RZ, R5, RZ ;  /* 0x00000005ff05723e */ /* 0x000fe400048060ff */
[----:B------:R-:W-:-:S05]  /*25970*/  ISETP.LT.OR P6, PT, R0, 0x22, !P0 ;  /* 0x000000220000780c */ /* 0x000fca00047c1670 */
[----:B------:R0:W-:Y:S01]  /*25980*/  @!P5 STG.E.U8 desc[UR14][R28.64+0x18], R5 ;  /* 0x000018051c00d986 */ /* 0x0001e2000c10110e */
[----:B------:R-:W-:-:S03]  /*25990*/  ISETP.LT.OR P5, PT, R0, 0x21, !P0 ;  /* 0x000000210000780c */ /* 0x000fc600047a1670 */
[----:B------:R-:W-:Y:S01]  /*259a0*/  @!P3 STG.E.U8 desc[UR14][R30.64+0x20], R9 ;  /* 0x000020091e00b986 */ /* 0x000fe2000c10110e */
[----:B------:R-:W-:-:S03]  /*259b0*/  ISETP.LT.OR P3, PT, R0, 0x29, !P1 ;  /* 0x000000290000780c */ /* 0x000fc60004f61670 */
[----:B------:R1:W-:Y:S01]  /*259c0*/  @!P2 STG.E.U8 desc[UR14][R30.64+0x21], R11 ;  /* 0x0000210b1e00a986 */ /* 0x0003e2000c10110e */
[----:B------:R-:W-:Y:S02]  /*259d0*/  ISETP.LT.OR P2, PT, R0, 0x2a, !P1 ;  /* 0x0000002a0000780c */ /* 0x000fe40004f41670 */
[----:B0-----:R-:W-:Y:S02]  /*259e0*/  F2FP.SATFINITE.E5M2.F32.PACK_AB_MERGE_C R5, RZ, R3, RZ ;  /* 0x00000003ff05723e */ /* 0x001fe400048060ff */
[----:B-1----:R-:W-:Y:S01]  /*259f0*/  F2FP.SATFINITE.E5M2.F32.PACK_AB_MERGE_C R11, RZ, R2, RZ ;  /* 0x00000002ff0b723e */ /* 0x002fe200048060ff */
[----:B------:R-:W-:Y:S02]  /*25a00*/  FMUL R2, R40, UR20 ;  /* 0x0000001428027c20 */ /* 0x000fe40008400000 */
[----:B------:R-:W4:Y:S01]  /*25a10*/  LDL.LU R40, [R1+0x2cc] ;  /* 0x0002cc0001287983 */ /* 0x000f220000300800 */
[----:B------:R-:W-:-:S03]  /*25a20*/  F2FP.SATFINITE.E5M2.F32.PACK_AB_MERGE_C R9, RZ, R4, RZ ;  /* 0x00000004ff09723e */ /* 0x000fc600048060ff */
[----:B------:R-:W-:Y:S01]  /*25a30*/  @!P6 STG.E.U8 desc[UR14][R28.64+0x21], R5 ;  /* 0x000021051c00e986 */ /* 0x000fe2000c10110e */
[----:B------:R-:W-:-:S03]  /*25a40*/  FMUL R3, R39, UR20 ;  /* 0x0000001427037c20 */ /* 0x000fc60008400000 */
[----:B------:R-:W4:Y:S01]  /*25a50*/  LDL.LU R39, [R1+0x2d0] ;  /* 0x0002d00001277983 */ /* 0x000f220000300800 */
[----:B------:R-:W-:-:S03]  /*25a60*/  ISETP.LT.OR P6, PT, R0, 0x2a, !P0 ;  /* 0x0000002a0000780c */ /* 0x000fc600047c1670 */
[----:B------:R-:W-:Y:S04]  /*25a70*/  @!P5 STG.E.U8 desc[UR14][R28.64+0x20], R13 ;  /* 0x0000200d1c00d986 */ /* 0x000fe8000c10110e */
[----:B------:R0:W-:Y:S04]  /*25a80*/  @!P3 STG.E.U8 desc[UR14][R30.64+0x28], R7 ;  /* 0x000028071e00b986 */ /* 0x0001e8000c10110e */
[----:B------:R1:W-:Y:S01]  /*25a90*/  @!P2 STG.E.U8 desc[UR14][R30.64+0x29], R9 ;  /* 0x000029091e00a986 */ /* 0x0003e2000c10110e */
[----:B0-----:R-:W-:Y:S02]  /*25aa0*/  F2FP.SATFINITE.E5M2.F32.PACK_AB_MERGE_C R7, RZ, R2, RZ ;  /* 0x00000002ff07723e */ /* 0x001fe400048060ff */
[----:B-1----:R-:W-:-:S03]  /*25ab0*/  F2FP.SATFINITE.E5M2.F32.PACK_AB_MERGE_C R9, RZ, R3, RZ ;  /* 0x00000003ff09723e */ /* 0x002fc600048060ff */
[----:B------:R0:W-:Y:S01]  /*25ac0*/  @!P6 STG.E.U8 desc[UR14][R28.64+0x29], R7 ;  /* 0x000029071c00e986 */ /* 0x0001e2000c10110e */
[----:B------:R-:W-:-:S03]  /*25ad0*/  FMUL R4, R38, UR20 ;  /* 0x0000001426047c20 */ /* 0x000fc60008400000 */
[----:B------:R-:W4:Y:S02]  /*25ae0*/  LDL.LU R38, [R1+0x2d4] ;  /* 0x0002d40001267983 */ /* 0x000f240000300800 */
[----:B------:R-:W-:Y:S01]  /*25af0*/  F2FP.SATFINITE.E5M2.F32.PACK_AB_MERGE_C R13, RZ, R4, RZ ;  /* 0x00000004ff0d723e */ /* 0x000fe200048060ff */
        /* <DEDUP_REMOVED lines=21> */
[----:B------:R-:W-:Y:S02]  /*25c50*/  F2FP.SATFINITE.E5M2.F32.PACK_AB_MERGE_C R5, RZ, R5, RZ ;  /* 0x00000005ff05723e */ /* 0x000fe400048060ff */
[----:B0-----:R-:W-:Y:S02]  /*25c60*/  F2FP.SATFINITE.E5M2.F32.PACK_AB_MERGE_C R13, RZ, R2, RZ ;  /* 0x00000002ff0d723e */ /* 0x001fe400048060ff */
[----:B-1----:R-:W-:Y:S01]  /*25c70*/  F2FP.SATFINITE.E5M2.F32.PACK_AB_MERGE_C R9, RZ, R3, RZ ;  /* 0x00000003ff09723e */ /* 0x002fe200048060ff */
[----:B------:R-:W-:Y:S02]  /*25c80*/  FMUL R3, R40, UR20 ;  /* 0x0000001428037c20 */ /* 0x000fe40008400000 */
[----:B------:R-:W4:Y:S01]  /*25c90*/  LDL.LU R40, [R1+0x2ec] ;  /* 0x0002ec0001287983 */ /* 0x000f220000300800 */
[----:B------:R-:W-:Y:S01]  /*25ca0*/  F2FP.SATFINITE.E5M2.F32.PACK_AB_MERGE_C R11, RZ, R4, RZ ;  /* 0x00000004ff0b723e */ /* 0x000fe200048060ff */
[----:B------:R-:W-:-:S02]  /*25cb0*/  FMUL R2, R39, UR20 ;  /* 0x0000001427027c20 */ /* 0x000fc40008400000 */
[----:B------:R-:W4:Y:S04]  /*25cc0*/  LDL.LU R39, [R1+0x2f0] ;  /* 0x0002f00001277983 */ /* 0x000f280000300800 */
[----:B------:R0:W-:Y:S01]  /*25cd0*/  @!P6 STG.E.U8 desc[UR14][R28.64+0x31], R7 ;  /* 0x000031071c00e986 */ /* 0x0001e2000c10110e */
[----:B------:R-:W-:-:S03]  /*25ce0*/  ISETP.LT.OR P6, PT, R0, 0x3a, !P0 ;  /* 0x0000003a0000780c */ /* 0x000fc600047c1670 */
[----:B------:R1:W-:Y:S01]  /*25cf0*/  @!P5 STG.E.U8 desc[UR14][R28.64+0x30], R5 ;  /* 0x000030051c00d986 */ /* 0x0003e2000c10110e */
[----:B0-----:R-:W-:-:S03]  /*25d00*/  F2FP.SATFINITE.E5M2.F32.PACK_AB_MERGE_C R7, RZ, R2, RZ ;  /* 0x00000002ff07723e */ /* 0x001fc600048060ff */
[----:B------:R-:W-:Y:S01]  /*25d10*/  @!P2 STG.E.U8 desc[UR14][R30.64+0x39], R11 ;  /* 0x0000390b1e00a986 */ /* 0x000fe2000c10110e */
[----:B-1----:R-:W-:-:S03]  /*25d20*/  F2FP.SATFINITE.E5M2.F32.PACK_AB_MERGE_C R5, RZ, R3, RZ ;  /* 0x00000003ff05723e */ /* 0x002fc600048060ff */
[----:B------:R0:W-:Y:S04]  /*25d30*/  @!P3 STG.E.U8 desc[UR14][R30.64+0x38], R9 ;  /* 0x000038091e00b986 */ /* 0x0001e8000c10110e */
[----:B------:R4:W-:Y:S01]  /*25d40*/  @!P6 STG.E.U8 desc[UR14][R28.64+0x39], R5 ;  /* 0x000039051c00e986 */ /* 0x0009e2000c10110e */
[----:B------:R-:W-:-:S03]  /*25d50*/  FMUL R4, R38, UR20 ;  /* 0x0000001426047c20 */ /* 0x000fc60008400000 */
[----:B------:R-:W4:Y:S02]  /*25d60*/  LDL.LU R38, [R1+0x2f4] ;  /* 0x0002f40001267983 */ /* 0x000f240000300800 */
[----:B0-----:R-:W-:Y:S01]  /*25d70*/  F2FP.SATFINITE.E5M2.F32.PACK_AB_MERGE_C R9, RZ, R4, RZ ;  /* 0x00000004ff09723e */ /* 0x001fe200048060ff */
        /* <DEDUP_REMOVED lines=26> */
[----:B------:R0:W-:Y:S01]  /*25f20*/  @!P6 STG.E.U8 desc[UR14][R28.64+0x41], R7 ;  /* 0x000041071c00e986 */ /* 0x0001e2000c10110e */
[----:B------:R-:W-:-:S03]  /*25f30*/  FMUL R3, R39, UR20 ;  /* 0x0000001427037c20 */ /* 0x000fc60008400000 */
[----:B------:R-:W4:Y:S01]  /*25f40*/  LDL.LU R39, [R1+0x310] ;  /* 0x0003100001277983 */ /* 0x000f220000300800 */
[----:B------:R-:W-:Y:S02]  /*25f50*/  ISETP.LT.OR P6, PT, R0, 0x4a, !P0 ;  /* 0x0000004a0000780c */ /* 0x000fe400047c1670 */
[----:B0-----:R-:W-:Y:S01]  /*25f60*/  F2FP.SATFINITE.E5M2.F32.PACK_AB_MERGE_C R7, RZ, R2, RZ ;  /* 0x00000002ff07723e */ /* 0x001fe200048060ff */
        /* <DEDUP_REMOVED lines=155> */
[----:B------:R-:W-:Y:S01]  /*26920*/  F2FP.SATFINITE.E5M2.F32.PACK_AB_MERGE_C R9, RZ, R4, RZ ;  /* 0x00000004ff09723e */ /* 0x000fe200048060ff */
[----:B------:R-:W-:-:S02]  /*26930*/  FMUL R3, R39, UR20 ;  /* 0x0000001427037c20 */ /* 0x000fc40008400000 */
[----:B------:R-:W4:Y:S04]  /*26940*/  LDL.LU R39, [R1+0x390] ;  /* 0x0003900001277983 */ /* 0x000f280000300800 */
[----:B------:R-:W-:Y:S04]  /*26950*/  @!P6 STG.E.U8 desc[UR14][R28.64+0x81], R5 ;  /* 0x000081051c00e986 */ /* 0x000fe8000c10110e */
[----:B------:R-:W-:Y:S04]  /*26960*/  @!P5 STG.E.U8 desc[UR14][R28.64+0x80], R13 ;  /* 0x0000800d1c00d986 */ /* 0x000fe8000c10110e */
[----:B------:R0:W-:Y:S04]  /*26970*/  @!P3 STG.E.U8 desc[UR14][R30.64+0x88], R7 ;  /* 0x000088071e00b986 */ /* 0x0001e8000c10110e */
[----:B------:R1:W-:Y:S01]  /*26980*/  @!P2 STG.E.U8 desc[UR14][R30.64+0x89], R9 ;  /* 0x000089091e00a986 */ /* 0x0003e2000c10110e */
[----:B0-----:R-:W-:-:S02]  /*26990*/  F2FP.SATFINITE.E5M2.F32.PACK_AB_MERGE_C R7, RZ, R2, RZ ;  /* 0x00000002ff07723e */ /* 0x001fc400048060ff */
[----:B-1----:R-:W-:Y:S01]  /*269a0*/  F2FP.SATFINITE.E5M2.F32.PACK_AB_MERGE_C R9, RZ, R3, RZ ;  /* 0x00000003ff09723e */ /* 0x002fe200048060ff */
[----:B------:R-:W-:Y:S02]  /*269b0*/  FMUL R4, R38, UR20 ;  /* 0x0000001426047c20 */ /* 0x000fe40008400000 */
[----:B------:R-:W4:Y:S03]  /*269c0*/  LDL.LU R38, [R1+0x394] ;  /* 0x0003940001267983 */ /* 0x000f260000300800 */
[----:B------:R-:W-:Y:S01]  /*269d0*/  F2FP.SATFINITE.E5M2.F32.PACK_AB_MERGE_C R13, RZ, R4, RZ ;  /* 0x00000004ff0d723e */ /* 0x000fe200048060ff */
[----:B------:R-:W-:Y:S02]  /*269e0*/  FMUL R5, R37, UR20 ;  /* 0x0000001425057c20 */ /* 0x000fe40008400000 */
[----:B------:R-:W4:Y:S01]  /*269f0*/  LDL.LU R37, [R1+0x398] ;  /* 0x0003980001257983 */ /* 0x000f220000300800 */
[----:B------:R-:W-:-:S03]  /*26a00*/  FMUL R2, R36, UR20 ;  /* 0x0000001424027c20 */ /* 0x000fc60008400000 */
[----:B------:R-:W4:Y:S01]  /*26a10*/  LDL.LU R36, [R1+0x39c] ;  /* 0x00039c0001247983 */ /* 0x000f220000300800 */
[----:B--2---:R-:W-:-:S03]  /*26a20*/  FMUL R3, R35, UR20 ;  /* 0x0000001423037c20 */ /* 0x004fc60008400000 */
[----:B------:R-:W2:Y:S01]  /*26a30*/  LDL.LU R35, [R1+0x3a0] ;  /* 0x0003a00001237983 */ /* 0x000ea20000300800 */
        /* <DEDUP_REMOVED lines=9> */
[----:B------:R0:W-:Y:S01]  /*26ad0*/  @!P6 STG.E.U8 desc[UR14][R28.64+0x89], R7 ;  /* 0x000089071c00e986 */ /* 0x0001e2000c10110e */
[----:B------:R-:W-:-:S03]  /*26ae0*/  ISETP.LT.OR P6, PT, R0, 0x92, !P0 ;  /* 0x000000920000780c */ /* 0x000fc600047c1670 */
[----:B------:R-:W-:Y:S01]  /*26af0*/  @!P5 STG.E.U8 desc[UR14][R28.64+0x88], R11 ;  /* 0x0000880b1c00d986 */ /* 0x000fe2000c10110e */
[----:B------:R-:W-:-:S03]  /*26b00*/  ISETP.LT.OR P5, PT, R0, 0x91, !P0 ;  /* 0x000000910000780c */ /* 0x000fc600047a1670 */
[----:B------:R1:W-:Y:S01]  /*26b10*/  @!P3 STG.E.U8 desc[UR14][R30.64+0x90], R9 ;  /* 0x000090091e00b986 */ /* 0x0003e2000c10110e */
[C---:B------:R-:W-:Y:S02]  /*26b20*/  ISETP.LT.OR P3, PT, R0.reuse, 0x99, !P1 ;  /* 0x000000990000780c */ /* 0x040fe40004f61670 */
[----:B0-----:R-:W-:Y:S01]  /*26b30*/  F2FP.SATFINITE.E5M2.F32.PACK_AB_MERGE_C R7, RZ, R2, RZ ;  /* 0x00000002ff07723e */ /* 0x001fe200048060ff */
[----:B------:R-:W-:Y:S01]  /*26b40*/  @!P2 STG.E.U8 desc[UR14][R30.64+0x91], R13 ;  /* 0x0000910d1e00a986 */ /* 0x000fe2000c10110e */
[----:B------:R-:W-:Y:S02]  /*26b50*/  ISETP.LT.OR P2, PT, R0, 0x9a, !P1 ;  /* 0x0000009a0000780c */ /* 0x000fe40004f41670 */
        /* <DEDUP_REMOVED lines=86> */
[----:B------:R0:W-:Y:S01]  /*270c0*/  @!P6 STG.E.U8 desc[UR14][R28.64+0xb1], R7 ;  /* 0x0000b1071c00e986 */ /* 0x0001e2000c10110e */
[----:B------:R-:W-:-:S03]  /*270d0*/  ISETP.LT.OR P6, PT, R0, 0xba, !P0 ;  /* 0x000000ba0000780c */ /* 0x000fc600047c1670 */
[----:B------:R-:W4:Y:S04]  /*270e0*/  LDL.LU R39, [R1+0x3f0] ;  /* 0x0003f00001277983 */ /* 0x000f280000300800 */
        /* <DEDUP_REMOVED lines=33> */
[----:B------:R0:W-:Y:S01]  /*27300*/  @!P6 STG.E.U8 desc[UR14][R28.64+0xc1], R7 ;  /* 0x0000c1071c00e986 */ /* 0x0001e2000c10110e */
[----:B------:R-:W-:-:S03]  /*27310*/  ISETP.LT.OR P6, PT, R0, 0xca, !P0 ;  /* 0x000000ca0000780c */ /* 0x000fc600047c1670 */
[----:B------:R-:W4:Y:S01]  /*27320*/  LDL.LU R40, [R1+0x40c] ;  /* 0x00040c0001287983 */ /* 0x000f220000300800 */
[----:B------:R-:W-:Y:S01]  /*27330*/  F2FP.SATFINITE.E5M2.F32.PACK_AB_MERGE_C R13, RZ, R4, RZ ;  /* 0x00000004ff0d723e */ /* 0x000fe200048060ff */
        /* <DEDUP_REMOVED lines=24> */
[C---:B------:R-:W-:Y:S01]  /*274c0*/  ISETP.LT.OR P3, PT, R0.reuse, 0xd1, !P1 ;  /* 0x000000d10000780c */ /* 0x040fe20004f61670 */
[----:B------:R-:W4:Y:S01]  /*274d0*/  LDL.LU R42, [R1+0x42c] ;  /* 0x00042c00012a7983 */ /* 0x000f220000300800 */
[C---:B------:R-:W-:Y:S02]  /*274e0*/  ISETP.LT.OR P2, PT, R0.reuse, 0xd2, !P1 ;  /* 0x000000d20000780c */ /* 0x040fe40004f41670 */
[----:B------:R-:W-:Y:S02]  /*274f0*/  ISETP.LT.OR P6, PT, R0, 0xd2, !P0 ;  /* 0x000000d20000780c */ /* 0x000fe400047c1670 */
[----:B------:R-:W-:-:S05]  /*27500*/  F2FP.SATFINITE.E5M2.F32.PACK_AB_MERGE_C R5, RZ, R5, RZ ;  /* 0x00000005ff05723e */ /* 0x000fca00048060ff */
[----:B------:R0:W-:Y:S01]  /*27510*/  @!P5 STG.E.U8 desc[UR14][R28.64+0xc8], R5 ;  /* 0x0000c8051c00d986 */ /* 0x0001e2000c10110e */
[----:B------:R-:W-:-:S03]  /*27520*/  ISETP.LT.OR P5, PT, R0, 0xd1, !P0 ;  /* 0x000000d10000780c */ /* 0x000fc600047a1670 */
[----:B------:R-:W-:Y:S01]  /*27530*/  @!P3 STG.E.U8 desc[UR14][R30.64+0xd0], R9 ;  /* 0x0000d0091e00b986 */ /* 0x000fe2000c10110e */
[----:B------:R-:W-:-:S03]  /*27540*/  ISETP.LT.OR P3, PT, R0, 0xd9, !P1 ;  /* 0x000000d90000780c */ /* 0x000fc60004f61670 */
[----:B------:R1:W-:Y:S01]  /*27550*/  @!P2 STG.E.U8 desc[UR14][R30.64+0xd1], R11 ;  /* 0x0000d10b1e00a986 */ /* 0x0003e2000c10110e */
[----:B0-----:R-:W-:Y:S02]  /*27560*/  F2FP.SATFINITE.E5M2.F32.PACK_AB_MERGE_C R5, RZ, R3, RZ ;  /* 0x00000003ff05723e */ /* 0x001fe400048060ff */
[----:B------:R-:W-:-:S03]  /*27570*/  ISETP.LT.OR P2, PT, R0, 0xda, !P1 ;  /* 0x000000da0000780c */ /* 0x000fc60004f41670 */
[----:B------:R-:W-:Y:S01]  /*27580*/  @!P6 STG.E.U8 desc[UR14][R28.64+0xd1], R5 ;  /* 0x0000d1051c00e986 */ /* 0x000fe2000c10110e */
[----:B-1----:R-:W-:Y:S02]  /*27590*/  F2FP.SATFINITE.E5M2.F32.PACK_AB_MERGE_C R11, RZ, R2, RZ ;  /* 0x00000002ff0b723e */ /* 0x002fe400048060ff */
[----:B------:R-:W-:Y:S01]  /*275a0*/  ISETP.LT.OR P6, PT, R0, 0xda, !P0 ;  /* 0x000000da0000780c */ /* 0x000fe200047c1670 */
[----:B------:R-:W-:Y:S02]  /*275b0*/  FMUL R2, R40, UR20 ;  /* 0x0000001428027c20 */ /* 0x000fe40008400000 */
[----:B------:R-:W4:Y:S01]  /*275c0*/  LDL.LU R40, [R1+0x430] ;  /* 0x0004300001287983 */ /* 0x000f220000300800 */
[----:B------:R-:W-:-:S03]  /*275d0*/  FMUL R3, R39, UR20 ;  /* 0x0000001427037c20 */ /* 0x000fc60008400000 */
[----:B------:R-:W4:Y:S01]  /*275e0*/  LDL.LU R39, [R1+0x434] ;  /* 0x0004340001277983 */ /* 0x000f220000300800 */
[----:B------:R-:W-:-:S03]  /*275f0*/  F2FP.SATFINITE.E5M2.F32.PACK_AB_MERGE_C R9, RZ, R4, RZ ;  /* 0x00000004ff09723e */ /* 0x000fc600048060ff */
        /* <DEDUP_REMOVED lines=13> */
[----:B--2---:R-:W-:Y:S01]  /*276d0*/  FMUL R3, R35, UR20 ;  /* 0x0000001423037c20 */ /* 0x004fe20008400000 */
[----:B0-----:R-:W-:Y:S02]  /*276e0*/  F2FP.SATFINITE.E5M2.F32.PACK_AB_MERGE_C R7, RZ, R2, RZ ;  /* 0x00000002ff07723e */ /* 0x001fe400048060ff */
        /* <DEDUP_REMOVED lines=15> */
[----:B------:R-:W-:Y:S02]  /*277e0*/  F2FP.SATFINITE.E5M2.F32.PACK_AB_MERGE_C R5, RZ, R5, RZ ;  /* 0x00000005ff05723e */ /* 0x000fe400048060ff */
[----:B0-----:R-:W-:Y:S01]  /*277f0*/  F2FP.SATFINITE.E5M2.F32.PACK_AB_MERGE_C R11, RZ, R4, RZ ;  /* 0x00000004ff0b723e */ /* 0x001fe200048060ff */
[----:B------:R0:W-:Y:S01]  /*27800*/  @!P6 STG.E.U8 desc[UR14][R28.64+0xe1], R7 ;  /* 0x0000e1071c00e986 */ /* 0x0001e2000c10110e */
[C---:B------:R-:W-:Y:S02]  /*27810*/  ISETP.LT.OR P6, PT, R0.reuse, 0xea, !P0 ;  /* 0x000000ea0000780c */ /* 0x040fe400047c1670 */
[----:B-1----:R-:W-:Y:S01]  /*27820*/  F2FP.SATFINITE.E5M2.F32.PACK_AB_MERGE_C R9, RZ, R3, RZ ;  /* 0x00000003ff09723e */ /* 0x002fe200048060ff */
[----:B------:R1:W-:Y:S01]  /*27830*/  @!P5 STG.E.U8 desc[UR14][R28.64+0xe0], R5 ;  /* 0x0000e0051c00d986 */ /* 0x0003e2000c10110e */
[----:B------:R-:W-:-:S03]  /*27840*/  ISETP.LT.OR P5, PT, R0, 0xe9, !P0 ;  /* 0x000000e90000780c */ /* 0x000fc600047a1670 */
[----:B------:R-:W-:Y:S01]  /*27850*/  @!P2 STG.E.U8 desc[UR14][R30.64+0xe9], R11 ;  /* 0x0000e90b1e00a986 */ /* 0x000fe2000c10110e */
[----:B------:R-:W-:Y:S01]  /*27860*/  ISETP.LT.OR P2, PT, R0, 0xf2, !P1 ;  /* 0x000000f20000780c */ /* 0x000fe20004f41670 */
[----:B------:R-:W-:Y:S02]  /*27870*/  FMUL R3, R42, UR20 ;  /* 0x000000142a037c20 */ /* 0x000fe40008400000 */
[----:B------:R1:W-:Y:S01]  /*27880*/  @!P3 STG.E.U8 desc[UR14][R30.64+0xe8], R9 ;  /* 0x0000e8091e00b986 */ /* 0x0003e2000c10110e */
[----:B------:R-:W-:Y:S02]  /*27890*/  ISETP.LT.OR P3, PT, R0, 0xf1, !P1 ;  /* 0x000000f10000780c */ /* 0x000fe40004f61670 */
[----:B------:R-:W-:Y:S01]  /*278a0*/  F2FP.SATFINITE.E5M2.F32.PACK_AB_MERGE_C R13, RZ, R2, RZ ;  /* 0x00000002ff0d723e */ /* 0x000fe200048060ff */
[----:B------:R-:W-:Y:S01]  /*278b0*/  FMUL R4, R39, UR20 ;  /* 0x0000001427047c20 */ /* 0x000fe20008400000 */
[----:B------:R-:W-:Y:S01]  /*278c0*/  FMUL R2, R40, UR20 ;  /* 0x0000001428027c20 */ /* 0x000fe20008400000 */
[----:B------:R-:W-:-:S03]  /*278d0*/  F2FP.SATFINITE.E5M2.F32.PACK_AB_MERGE_C R3, RZ, R3, RZ ;  /* 0x00000003ff03723e */ /* 0x000fc600048060ff */
[----:B0-----:R-:W-:Y:S02]  /*278e0*/  F2FP.SATFINITE.E5M2.F32.PACK_AB_MERGE_C R7, RZ, R4, RZ ;  /* 0x00000004ff07723e */ /* 0x001fe400048060ff */
[----:B-1----:R-:W-:Y:S01]  /*278f0*/  F2FP.SATFINITE.E5M2.F32.PACK_AB_MERGE_C R5, RZ, R2, RZ ;  /* 0x00000002ff05723e */ /* 0x002fe200048060ff */
[----:B------:R-:W-:Y:S01]  /*27900*/  @!P5 STG.E.U8 desc[UR14][R28.64+0xe8], R13 ;  /* 0x0000e80d1c00d986 */ /* 0x000fe2000c10110e */
[----:B------:R-:W-:-:S03]  /*27910*/  ISETP.LT.OR P5, PT, R0, 0xf1, !P0 ;  /* 0x000000f10000780c */ /* 0x000fc600047a1670 */
[----:B------:R2:W-:Y:S01]  /*27920*/  @!P6 STG.E.U8 desc[UR14][R28.64+0xe9], R3 ;  /* 0x0000e9031c00e986 */ /* 0x0005e2000c10110e */
[----:B------:R-:W-:-:S03]  /*27930*/  ISETP.LT.OR P6, PT, R0, 0xf2, !P0 ;  /* 0x000000f20000780c */ /* 0x000fc600047c1670 */
[----:B------:R0:W-:Y:S01]  /*27940*/  @!P2 STG.E.U8 desc[UR14][R30.64+0xf1], R7 ;  /* 0x0000f1071e00a986 */ /* 0x0001e2000c10110e */
[C---:B------:R-:W-:Y:S02]  /*27950*/  ISETP.LT.OR P2, PT, R0.reuse, 0xf9, !P1 ;  /* 0x000000f90000780c */ /* 0x040fe40004f41670 */
[C---:B------:R-:W-:Y:S01]  /*27960*/  ISETP.LT.OR P1, PT, R0.reuse, 0xfa, !P1 ;  /* 0x000000fa0000780c */ /* 0x040fe20004f21670 */
[----:B------:R4:W-:Y:S01]  /*27970*/  @!P3 STG.E.U8 desc[UR14][R30.64+0xf0], R5 ;  /* 0x0000f0051e00b986 */ /* 0x0009e2000c10110e */
[C---:B------:R-:W-:Y:S02]  /*27980*/  ISETP.LT.OR P3, PT, R0.reuse, 0xf9, !P0 ;  /* 0x000000f90000780c */ /* 0x040fe40004761670 */
[----:B------:R-:W-:Y:S01]  /*27990*/  ISETP.LT.OR P0, PT, R0, 0xfa, !P0 ;  /* 0x000000fa0000780c */ /* 0x000fe20004701670 */
[----:B------:R-:W-:-:S05]  /*279a0*/  FMUL R2, R38, UR20 ;  /* 0x0000001426027c20 */ /* 0x000fca0008400000 */
[----:B------:R-:W-:-:S05]  /*279b0*/  F2FP.SATFINITE.E5M2.F32.PACK_AB_MERGE_C R9, RZ, R2, RZ ;  /* 0x00000002ff09723e */ /* 0x000fca00048060ff */
[----:B------:R1:W-:Y:S01]  /*279c0*/  @!P5 STG.E.U8 desc[UR14][R28.64+0xf0], R9 ;  /* 0x0000f0091c00d986 */ /* 0x0003e2000c10110e */
[----:B------:R-:W-:Y:S01]  /*279d0*/  FMUL R0, R37, UR20 ;  /* 0x0000001425007c20 */ /* 0x000fe20008400000 */
[----:B------:R-:W-:Y:S01]  /*279e0*/  FMUL R2, R36, UR20 ;  /* 0x0000001424027c20 */ /* 0x000fe20008400000 */
[----:B--2---:R-:W-:-:S03]  /*279f0*/  FMUL R3, R35, UR20 ;  /* 0x0000001423037c20 */ /* 0x004fc60008400000 */
[----:B0-----:R-:W-:Y:S02]  /*27a00*/  F2FP.SATFINITE.E5M2.F32.PACK_AB_MERGE_C R7, RZ, R0, RZ ;  /* 0x00000000ff07723e */ /* 0x001fe400048060ff */
[----:B------:R-:W-:Y:S02]  /*27a10*/  F2FP.SATFINITE.E5M2.F32.PACK_AB_MERGE_C R11, RZ, R2, RZ ;  /* 0x00000002ff0b723e */ /* 0x000fe400048060ff */
[----:B------:R-:W-:Y:S01]  /*27a20*/  F2FP.SATFINITE.E5M2.F32.PACK_AB_MERGE_C R3, RZ, R3, RZ ;  /* 0x00000003ff03723e */ /* 0x000fe200048060ff */
[----:B------:R1:W-:Y:S04]  /*27a30*/  @!P6 STG.E.U8 desc[UR14][R28.64+0xf1], R7 ;  /* 0x0000f1071c00e986 */ /* 0x0003e8000c10110e */
[----:B------:R1:W-:Y:S04]  /*27a40*/  @!P2 STG.E.U8 desc[UR14][R30.64+0xf8], R11 ;  /* 0x0000f80b1e00a986 */ /* 0x0003e8000c10110e */
[----:B------:R1:W-:Y:S01]  /*27a50*/  @!P1 STG.E.U8 desc[UR14][R30.64+0xf9], R3 ;  /* 0x0000f9031e009986 */ /* 0x0003e2000c10110e */
[----:B---3--:R-:W-:Y:S01]  /*27a60*/  FMUL R4, R33, UR20 ;  /* 0x0000001421047c20 */ /* 0x008fe20008400000 */
[----:B----4-:R-:W-:-:S04]  /*27a70*/  FMUL R5, R32, UR20 ;  /* 0x0000001420057c20 */ /* 0x010fc80008400000 */
[----:B------:R-:W-:Y:S02]  /*27a80*/  F2FP.SATFINITE.E5M2.F32.PACK_AB_MERGE_C R13, RZ, R4, RZ ;  /* 0x00000004ff0d723e */ /* 0x000fe400048060ff */
[----:B------:R-:W-:-:S03]  /*27a90*/  F2FP.SATFINITE.E5M2.F32.PACK_AB_MERGE_C R5, RZ, R5, RZ ;  /* 0x00000005ff05723e */ /* 0x000fc600048060ff */
[----:B------:R1:W-:Y:S04]  /*27aa0*/  @!P3 STG.E.U8 desc[UR14][R28.64+0xf8], R13 ;  /* 0x0000f80d1c00b986 */ /* 0x0003e8000c10110e */
[----:B------:R1:W-:Y:S02]  /*27ab0*/  @!P0 STG.E.U8 desc[UR14][R28.64+0xf9], R5 ;  /* 0x0000f9051c008986 */ /* 0x0003e4000c10110e */
.L_x_545:
[----:B------:R-:W-:Y:S05]  /*27ac0*/  BSYNC B0 ;  /* 0x0000000000007941 */ /* 0x000fea0003800000 */
.L_x_31:
[----:B-12--5:R-:W2:Y:S04]  /*27ad0*/  LDL.LU R3, [R1+0x450] ;  /* 0x0004500001037983 */ /* 0x026ea80000300800 */
[----:B------:R-:W2:Y:S01]  /*27ae0*/  LDL.LU R2, [R1+0x454] ;  /* 0x0004540001027983 */ /* 0x000ea20000300800 */
[----:B------:R-:W-:Y:S01]  /*27af0*/  ULDC UR6, c[0x0][0xc] ;  /* 0x0000030000067ab9 */ /* 0x000fe20000000800 */
[----:B------:R-:W-:Y:S01]  /*27b00*/  ULDC UR7, c[0x0][0x10] ;  /* 0x0000040000077ab9 */ /* 0x000fe20000000800 */
[----:B---34-:R-:W2:Y:S01]  /*27b10*/  LDC R5, c[0x0][0x14] ;  /* 0x00000500ff057b82 */ /* 0x018ea20000000800 */
[----:B------:R-:W-:Y:S01]  /*27b20*/  UIMAD.WIDE.U32 UR6, UR6, UR7, URZ ;  /* 0x00000007060672a5 */ /* 0x000fe2000f8e003f */
[----:B------:R-:W-:Y:S01]  /*27b30*/  PRMT R0, RZ, 0x7610, R0 ;  /* 0x00007610ff007816 */ /* 0x000fe20000000000 */
[----:B------:R-:W-:-:S04]  /*27b40*/  UMOV UR9, 0xffffffff ;  /* 0xffffffff00097882 */ /* 0x000fc80000000000 */
[----:B--2---:R-:W-:-:S04]  /*27b50*/  IMAD.WIDE.U32 R2, R5, UR6, R2 ;  /* 0x0000000605027c25 */ /* 0x004fc8000f8e0002 */
[----:B------:R-:W-:Y:S01]  /*27b60*/  IMAD R5, R5, UR7, RZ ;  /* 0x0000000705057c24 */ /* 0x000fe2000f8e02ff */
[----:B------:R-:W-:Y:S01]  /*27b70*/  ULDC.64 UR6, c[0x0][0x650] ;  /* 0x0001940000067ab9 */ /* 0x000fe20000000a00 */
[----:B------:R-:W-:Y:S01]  /*27b80*/  IMAD.MOV.U32 R11, RZ, RZ, R2 ;  /* 0x000000ffff0b7224 */ /* 0x000fe200078e0002 */
[----:B------:R-:W-:Y:S01]  /*27b90*/  ISETP.GE.U32.AND P0, PT, R2, UR6, PT ;  /* 0x0000000602007c0c */ /* 0x000fe2000bf06070 */
[----:B------:R-:W-:Y:S02]  /*27ba0*/  IMAD.IADD R13, R3, 0x1, R5 ;  /* 0x00000001030d7824 */ /* 0x000fe400078e0205 */
[----:B------:R-:W-:-:S03]  /*27bb0*/  IMAD.MOV.U32 R2, RZ, RZ, -0x1 ;  /* 0xffffffffff027424 */ /* 0x000fc600078e00ff */
[----:B------:R1:W-:Y:S01]  /*27bc0*/  STL [R1+0x450], R13 ;  /* 0x0004500d01007387 */ /* 0x0003e20000100800 */
[----:B------:R-:W-:-:S03]  /*27bd0*/  ISETP.GE.U32.AND.EX P0, PT, R13, UR7, PT, P0 ;  /* 0x000000070d007c0c */ /* 0x000fc6000bf06100 */
[----:B------:R1:W-:Y:S04]  /*27be0*/  STL [R1+0x454], R11 ;  /* 0x0004540b01007387 */ /* 0x0003e80000100800 */
[----:B------:R1:W-:Y:S06]  /*27bf0*/  STL [R1+0x458], R2 ;  /* 0x0004580201007387 */ /* 0x0003ec0000100800 */
[----:B------:R-:W-:Y:S05]  /*27c00*/  @P0 BRA `(.L_x_546) ;  /* 0x0000000400740947 */ /* 0x000fea0003800000 */
[----:B------:R-:W2:Y:S01]  /*27c10*/  S2R R8, SR_CTAID.X ;  /* 0x0000000000087919 */ /* 0x000ea20000002500 */
[----:B------:R-:W-:Y:S01]  /*27c20*/  ULDC.64 UR18, c[0x0][0x628] ;  /* 0x00018a0000127ab9 */ /* 0x000fe20000000a00 */
[----:B------:R-:W3:Y:S01]  /*27c30*/  LDC R9, c[0x0][0x144] ;  /* 0x00005100ff097b82 */ /* 0x000ee20000000800 */
[----:B------:R-:W-:Y:S01]  /*27c40*/  ULDC UR6, c[0x0][0x150] ;  /* 0x0000540000067ab9 */ /* 0x000fe20000000800 */
[----:B------:R-:W4:Y:S01]  /*27c50*/  S2R R12, SR_CTAID.Y ;  /* 0x00000000000c7919 */ /* 0x000f220000002600 */
[----:B------:R-:W-:Y:S01]  /*27c60*/  ISETP.NE.U32.AND P0, PT, RZ, UR18, PT ;  /* 0x00000012ff007c0c */ /* 0x000fe2000bf05070 */
[----:B------:R-:W-:Y:S01]  /*27c70*/  ULDC UR23, c[0x0][0x630] ;  /* 0x00018c0000177ab9 */ /* 0x000fe20000000800 */
[----:B------:R-:W-:Y:S02]  /*27c80*/  R2UR UR16, R11 ;  /* 0x000000000b1072ca */ /* 0x000fe400000e0000 */
[----:B------:R-:W-:Y:S01]  /*27c90*/  ISETP.NE.AND.EX P0, PT, RZ, UR19, PT, P0 ;  /* 0x00000013ff007c0c */ /* 0x000fe2000bf05300 */
[----:B0-----:R-:W0:Y:S01]  /*27ca0*/  LDC.64 R6, c[0x0][0x620] ;  /* 0x00018800ff067b82 */ /* 0x001e220000000a00 */
[----:B------:R-:W-:-:S02]  /*27cb0*/  R2UR UR17, R13 ;  /* 0x000000000d1172ca */ /* 0x000fc400000e0000 */
[----:B--2---:R-:W-:-:S05]  /*27cc0*/  I2FP.F32.U32 R0, R8 ;  /* 0x0000000800007245 */ /* 0x004fca0000201000 */
[----:B------:R-:W-:-:S06]  /*27cd0*/  FMUL R0, R0, UR6 ;  /* 0x0000000600007c20 */ /* 0x000fcc0008400000 */
[----:B------:R-:W2:Y:S01]  /*27ce0*/  F2I.U32.TRUNC.NTZ R0, R0 ;  /* 0x0000000000007305 */ /* 0x000ea2000020f000 */
[----:B----4-:R-:W-:Y:S05]  /*27cf0*/  @!P0 BRA `(.L_x_547) ;  /* 0x0000000000308947 */ /* 0x010fea0003800000 */
        /* <DEDUP_REMOVED lines=12> */
.L_x_547:
[----:B------:R-:W-:Y:S01]  /*27dc0*/  USHF.R.U64 UR9, UR16, UR23, UR17 ;  /* 0x0000001710097299 */ /* 0x000fe20008001211 */
[----:B------:R-:W4:Y:S01]  /*27dd0*/  LDC.64 R22, c[0x0][0x640] ;  /* 0x00019000ff167b82 */ /* 0x000f220000000a00 */
[----:B------:R-:W-:Y:S01]  /*27de0*/  USHF.R.U32.HI UR6, URZ, UR23, UR17 ;  /* 0x000000173f067299 */ /* 0x000fe20008011611 */
[----:B--2---:R-:W-:Y:S02]  /*27df0*/  IMAD.MOV R10, RZ, RZ, -R0 ;  /* 0x000000ffff0a7224 */ /* 0x004fe400078e0a00 */
[----:B-1----:R-:W-:Y:S01]  /*27e00*/  IMAD.MOV.U32 R2, RZ, RZ, R11 ;  /* 0x000000ffff027224 */ /* 0x002fe200078e000b */
[----:B------:R-:W-:Y:S01]  /*27e10*/  IADD3 R5, P0, RZ, -UR9, RZ ;  /* 0x80000009ff057c10 */ /* 0x000fe2000ff1e0ff */
[----:B---3--:R-:W-:Y:S02]  /*27e20*/  IMAD R18, R9, R10, R8 ;  /* 0x0000000a09127224 */ /* 0x008fe400078e0208 */
[----:B------:R-:W1:Y:S02]  /*27e30*/  LDC R4, c[0x0][0x618] ;  /* 0x00018600ff047b82 */ /* 0x000e640000000800 */
[----:B------:R-:W-:Y:S01]  /*27e40*/  IMAD.X R3, RZ, RZ, ~UR6, P0 ;  /* 0x80000006ff037e24 */ /* 0x000fe200080e06ff */
[----:B------:R-:W-:-:S03]  /*27e50*/  ULDC UR6, c[0x0][0x154] ;  /* 0x0000550000067ab9 */ /* 0x000fc60000000800 */
[-C--:B0-----:R-:W-:Y:S02]  /*27e60*/  IMAD R0, R3, R6.reuse, RZ ;  /* 0x0000000603007224 */ /* 0x081fe400078e02ff */
[----:B------:R-:W0:Y:S01]  /*27e70*/  LDC R14, c[0x0][0x608] ;  /* 0x00018200ff0e7b82 */ /* 0x000e220000000800 */
[----:B------:R-:W-:Y:S02]  /*27e80*/  IMAD.MOV.U32 R3, RZ, RZ, R13 ;  /* 0x000000ffff037224 */ /* 0x000fe400078e000d */
[----:B------:R-:W-:-:S05]  /*27e90*/  IMAD.WIDE.U32 R2, R5, R6, R2 ;  /* 0x0000000605027225 */ /* 0x000fca00078e0002 */
[----:B------:R-:W2:Y:S01]  /*27ea0*/  LDC R20, c[0x0][0x658] ;  /* 0x00019600ff147b82 */ /* 0x000ea20000000800 */
[----:B------:R-:W-:Y:S01]  /*27eb0*/  IMAD R5, R5, R7, R0 ;  /* 0x0000000705057224 */ /* 0x000fe200078e0200 */
[----:B------:R-:W-:Y:S01]  /*27ec0*/  I2FP.F32.U32 R0, R12 ;  /* 0x0000000c00007245 */ /* 0x000fe20000201000 */
[----:B------:R-:W-:Y:S01]  /*27ed0*/  IMAD.MOV.U32 R7, RZ, RZ, 0x1 ;  /* 0x00000001ff077424 */ /* 0x000fe200078e00ff */
[----:B----4-:R-:W-:Y:S01]  /*27ee0*/  ISETP.NE.U32.AND P0, PT, R22, RZ, PT ;  /* 0x000000ff1600720c */ /* 0x010fe20003f05070 */
[----:B------:R-:W-:Y:S02]  /*27ef0*/  IMAD.IADD R3, R3, 0x1, R5 ;  /* 0x0000000103037824 */ /* 0x000fe400078e0205 */
[----:B------:R-:W-:Y:S01]  /*27f00*/  FMUL R0, R0, UR6 ;  /* 0x0000000600007c20 */ /* 0x000fe20008400000 */
[----:B------:R-:W3:Y:S01]  /*27f10*/  LDC R15, c[0x0][0x148] ;  /* 0x00005200ff0f7b82 */ /* 0x000ee20000000800 */
[----:B------:R-:W-:Y:S01]  /*27f20*/  ISETP.NE.AND.EX P0, PT, R23, RZ, PT, P0 ;  /* 0x000000ff1700720c */ /* 0x000fe20003f05300 */
[----:B------:R-:W-:Y:S01]  /*27f30*/  IMAD.MOV.U32 R5, RZ, RZ, -0x1 ;  /* 0xffffffffff057424 */ /* 0x000fe200078e00ff */
[-CC-:B-1----:R-:W-:Y:S01]  /*27f40*/  SHF.R.U64 R10, R2, R4.reuse, R3.reuse ;  /* 0x00000004020a7219 */ /* 0x182fe20000001203 */
[----:B------:R1:W4:Y:S01]  /*27f50*/  F2I.U32.TRUNC.NTZ R13, R0 ;  /* 0x00000000000d7305 */ /* 0x000322000020f000 */
[----:B------:R-:W-:-:S03]  /*27f60*/  SHF.R.U32.HI R3, RZ, R4, R3 ;  /* 0x00000004ff037219 */ /* 0x000fc60000011603 */
[----:B------:R-:W1:Y:S01]  /*27f70*/  LDC R16, c[0x0][0x600] ;  /* 0x00018000ff107b82 */ /* 0x000e620000000800 */
[-CC-:B0-----:R-:W-:Y:S02]  /*27f80*/  SHF.R.U64 R8, R10, R14.reuse, R3.reuse ;  /* 0x0000000e0a087219 */ /* 0x181fe40000001203 */
[----:B------:R-:W-:-:S05]  /*27f90*/  SHF.R.U32.HI R3, RZ, R14, R3 ;  /* 0x0000000eff037219 */ /* 0x000fca0000011603 */
[----:B------:R-:W0:Y:S01]  /*27fa0*/  LDC R17, c[0x0][0x648] ;  /* 0x00019200ff117b82 */ /* 0x000e220000000800 */
[-CC-:B--2---:R-:W-:Y:S02]  /*27fb0*/  SHF.R.U64 R11, R8, R20.reuse, R3.reuse ;  /* 0x00000014080b7219 */ /* 0x184fe40000001203 */
[-C--:B------:R-:W-:Y:S02]  /*27fc0*/  SHF.L.U32 R5, R5, R20.reuse, RZ ;  /* 0x0000001405057219 */ /* 0x080fe400000006ff */
[-C--:B------:R-:W-:Y:S01]  /*27fd0*/  SHF.R.U32.HI R3, RZ, R20.reuse, R3 ;  /* 0x00000014ff037219 */ /* 0x080fe20000011603 */
[----:B------:R-:W-:Y:S01]  /*27fe0*/  IMAD.MOV.U32 R2, RZ, RZ, R11 ;  /* 0x000000ffff027224 */ /* 0x000fe200078e000b */
[----:B------:R-:W-:Y:S01]  /*27ff0*/  SHF.L.U32 R20, R7, R20, RZ ;  /* 0x0000001407147219 */ /* 0x000fe200000006ff */
[----:B------:R-:W2:Y:S01]  /*28000*/  LDC R19, c[0x0][0x638] ;  /* 0x00018e00ff137b82 */ /* 0x000ea20000000800 */
[----:B------:R-:W-:-:S07]  /*28010*/  LOP3.LUT R41, RZ, R5, RZ, 0x33, !PT ;  /* 0x00000005ff297212 */ /* 0x000fce00078e33ff */
[----:B------:R-:W0:Y:S01]  /*28020*/  LDC R21, c[0x0][0x610] ;  /* 0x00018400ff157b82 */ /* 0x000e220000000800 */
[----:B----4-:R-:W-:Y:S05]  /*28030*/  @!P0 BRA `(.L_x_548) ;  /* 0x0000000000288947 */ /* 0x010fea0003800000 */
[----:B-1----:R-:W1:Y:S02]  /*28040*/  LDC R0, c[0x0][0x64c] ;  /* 0x00019300ff007b82 */ /* 0x002e640000000800 */
[----:B-1----:R-:W-:-:S05]  /*28050*/  IADD3 R7, P0, R11, R0, RZ ;  /* 0x000000000b077210 */ /* 0x002fca0007f1e0ff */
        /* <DEDUP_REMOVED lines=8> */
.L_x_548:
[----:B01----:R-:W-:Y:S01]  /*280e0*/  SHF.R.U64 R0, R2, R17, R3 ;  /* 0x0000001102007219 */ /* 0x003fe20000001203 */
[----:B------:R-:W-:Y:S01]  /*280f0*/  VIADD R3, R16, 0xffffffff ;  /* 0xffffffff10037836 */ /* 0x000fe20000000000 */
[----:B------:R-:W-:Y:S01]  /*28100*/  LOP3.LUT R41, R8, R41, RZ, 0xc0, !PT ;  /* 0x0000002908297212 */ /* 0x000fe200078ec0ff */
[----:B------:R-:W-:Y:S02]  /*28110*/  IMAD.MOV R13, RZ, RZ, -R13 ;  /* 0x000000ffff0d7224 */ /* 0x000fe400078e0a0d */
[----:B------:R-:W-:Y:S01]  /*28120*/  IMAD.MOV R2, RZ, RZ, -R0 ;  /* 0x000000ffff027224 */ /* 0x000fe200078e0a00 */
[----:B------:R-:W-:Y:S01]  /*28130*/  LOP3.LUT R3, R10, R3, RZ, 0xc0, !PT ;  /* 0x000000030a037212 */ /* 0x000fe200078ec0ff */
[----:B------:R-:W-:Y:S02]  /*28140*/  IMAD R41, R20, R0, R41 ;  /* 0x0000000014297224 */ /* 0x000fe400078e0229 */
[----:B---3--:R-:W-:Y:S02]  /*28150*/  @P4 IMAD R18, R15, R13, R12 ;  /* 0x0000000d0f124224 */ /* 0x008fe400078e020c */
[----:B--2---:R-:W-:-:S02]  /*28160*/  IMAD R0, R2, R19, R11 ;  /* 0x0000001302007224 */ /* 0x004fc400078e020b */
[----:B------:R-:W-:Y:S02]  /*28170*/  IMAD R41, R41, R21, R18 ;  /* 0x0000001529297224 */ /* 0x000fe400078e0212 */
[----:B------:R-:W-:Y:S02]  /*28180*/  IMAD R2, R0, R16, R3 ;  /* 0x0000001000027224 */ /* 0x000fe400078e0203 */
[----:B------:R-:W-:-:S03]  /*28190*/  IMAD.MOV.U32 R4, RZ, RZ, 0x1 ;  /* 0x00000001ff047424 */ /* 0x000fc600078e00ff */
[----:B------:R-:W-:Y:S02]  /*281a0*/  SEL R3, R2, R41, !P4 ;  /* 0x0000002902037207 */ /* 0x000fe40006000000 */
[----:B------:R-:W-:Y:S02]  /*281b0*/  PRMT R0, R4, 0x7610, R0 ;  /* 0x0000761004007816 */ /* 0x000fe40000000000 */
[----:B------:R-:W-:Y:S01]  /*281c0*/  SEL R41, R41, R2, !P4 ;  /* 0x0000000229297207 */ /* 0x000fe20006000000 */
[----:B------:R2:W-:Y:S06]  /*281d0*/  STL [R1+0x458], R3 ;  /* 0x0004580301007387 */ /* 0x0005ec0000100800 */
.L_x_546:
[----:B------:R3:W-:Y:S01]  /*281e0*/  STL [R1+0x45c], R41 ;  /* 0x00045c2901007387 */ /* 0x0007e20000100800 */
[----:B------:R-:W-:-:S13]  /*281f0*/  LOP3.LUT P0, RZ, R0, 0xff, RZ, 0xc0, !PT ;  /* 0x000000ff00ff7812 */ /* 0x000fda000780c0ff */
[----:B---3--:R-:W-:Y:S05]  /*28200*/  @P0 BRA `(.L_x_549) ;  /* 0xfffffd8c00800947 */ /* 0x008fea000383ffff */
[----:B------:R-:W-:Y:S05]  /*28210*/  EXIT ;  /* 0x000000000000794d */ /* 0x000fea0003800000 */
.L_x_3:
[----:B------:R-:W2:Y:S01]  /*28220*/  LDL R18, [R1+0x454] ;  /* 0x0004540001127983 */ /* 0x000ea20000100800 */
[----:B------:R-:W-:-:S03]  /*28230*/  ULDC.64 UR4, c[0x0][0x650] ;  /* 0x0001940000047ab9 */ /* 0x000fc60000000a00 */
[----:B------:R-:W3:Y:S01]  /*28240*/  LDL R19, [R1+0x450] ;  /* 0x0004500001137983 */ /* 0x000ee20000100800 */
[----:B------:R-:W-:Y:S01]  /*28250*/  PRMT R0, RZ, 0x7610, R0 ;  /* 0x00007610ff007816 */ /* 0x000fe20000000000 */
[----:B------:R-:W-:Y:S02]  /*28260*/  IMAD.MOV.U32 R5, RZ, RZ, -0x1 ;  /* 0xffffffffff057424 */ /* 0x000fe400078e00ff */
[----:B------:R-:W-:Y:S02]  /*28270*/  IMAD.MOV.U32 R4, RZ, RZ, -0x1 ;  /* 0xffffffffff047424 */ /* 0x000fe400078e00ff */
[----:B------:R-:W-:Y:S01]  /*28280*/  IMAD.MOV.U32 R10, RZ, RZ, -0x1 ;  /* 0xffffffffff0a7424 */ /* 0x000fe200078e00ff */
[----:B--2---:R-:W-:-:S04]  /*28290*/  ISETP.GE.U32.AND P0, PT, R18, UR4, PT ;  /* 0x0000000412007c0c */ /* 0x004fc8000bf06070 */
[----:B---3--:R-:W-:-:S13]  /*282a0*/  ISETP.GE.U32.AND.EX P0, PT, R19, UR5, PT, P0 ;  /* 0x0000000513007c0c */ /* 0x008fda000bf06100 */
[----:B------:R-:W-:Y:S05]  /*282b0*/  @P0 BRA `(.L_x_550) ;  /* 0x0000000400600947 */ /* 0x000fea0003800000 */
[----:B------:R-:W0:Y:S01]  /*282c0*/  LDC.64 R12, c[0x0][0x628] ;  /* 0x00018a00ff0c7b82 */ /* 0x000e220000000a00 */
[----:B------:R-:W-:Y:S02]  /*282d0*/  IMAD.MOV.U32 R8, RZ, RZ, R18 ;  /* 0x000000ffff087224 */ /* 0x000fe400078e0012 */
[----:B------:R-:W-:-:S05]  /*282e0*/  IMAD.MOV.U32 R9, RZ, RZ, R19 ;  /* 0x000000ffff097224 */ /* 0x000fca00078e0013 */
[----:B------:R-:W1:Y:S08]  /*282f0*/  LDC R14, c[0x0][0x630] ;  /* 0x00018c00ff0e7b82 */ /* 0x000e700000000800 */
[----:B------:R-:W2:Y:S01]  /*28300*/  LDC.64 R16, c[0x0][0x620] ;  /* 0x00018800ff107b82 */ /* 0x000ea20000000a00 */
[----:B0-----:R-:W-:-:S04]  /*28310*/  ISETP.NE.U32.AND P0, PT, R12, RZ, PT ;  /* 0x000000ff0c00720c */ /* 0x001fc80003f05070 */
[----:B------:R-:W-:-:S13]  /*28320*/  ISETP.NE.AND.EX P0, PT, R13, RZ, PT, P0 ;  /* 0x000000ff0d00720c */ /* 0x000fda0003f05300 */
[----:B-12---:R-:W-:Y:S05]  /*28330*/  @!P0 BRA `(.L_x_551) ;  /* 0x0000000000288947 */ /* 0x006fea0003800000 */
[----:B------:R-:W0:Y:S02]  /*28340*/  LDC R0, c[0x0][0x634] ;  /* 0x00018d00ff007b82 */ /* 0x000e240000000800 */
[----:B0-----:R-:W-:-:S05]  /*28350*/  IADD3 R9, P0, R18, R0, RZ ;  /* 0x0000000012097210 */ /* 0x001fca0007f1e0ff */
        /* <DEDUP_REMOVED lines=8> */
.L_x_551:
[-CC-:B------:R-:W-:Y:S01]  /*283e0*/  SHF.R.U64 R10, R8, R14.reuse, R9.reuse ;  /* 0x0000000e080a7219 */ /* 0x180fe20000001209 */
[----:B------:R-:W0:Y:S01]  /*283f0*/  LDC R6, c[0x0][0x618] ;  /* 0x00018600ff067b82 */ /* 0x000e220000000800 */
[----:B------:R-:W-:Y:S01]  /*28400*/  SHF.R.U32.HI R0, RZ, R14, R9 ;  /* 0x0000000eff007219 */ /* 0x000fe20000011609 */
[----:B------:R-:W-:Y:S01]  /*28410*/  ULDC UR4, c[0x0][0x150] ;  /* 0x0000540000047ab9 */ /* 0x000fe20000000800 */
[----:B------:R-:W-:Y:S01]  /*28420*/  IADD3 R3, P0, RZ, -R10, RZ ;  /* 0x8000000aff037210 */ /* 0x000fe20007f1e0ff */
[----:B------:R-:W-:Y:S01]  /*28430*/  IMAD.MOV.U32 R4, RZ, RZ, R18 ;  /* 0x000000ffff047224 */ /* 0x000fe200078e0012 */
[----:B------:R-:W-:Y:S01]  /*28440*/  I2FP.F32.U32 R8, R2 ;  /* 0x0000000200087245 */ /* 0x000fe20000201000 */
[----:B------:R-:W-:Y:S02]  /*28450*/  IMAD.MOV.U32 R5, RZ, RZ, R19 ;  /* 0x000000ffff057224 */ /* 0x000fe400078e0013 */
[----:B------:R-:W1:Y:S01]  /*28460*/  LDC.64 R20, c[0x0][0x640] ;  /* 0x00019000ff147b82 */ /* 0x000e620000000a00 */
[----:B------:R-:W-:-:S02]  /*28470*/  IMAD.X R7, RZ, RZ, ~R0, P0 ;  /* 0x000000ffff077224 */ /* 0x000fc400000e0e00 */
[----:B------:R-:W-:Y:S01]  /*28480*/  FMUL R9, R8, UR4 ;  /* 0x0000000408097c20 */ /* 0x000fe20008400000 */
[----:B------:R-:W-:Y:S01]  /*28490*/  IMAD.WIDE.U32 R4, R3, R16, R4 ;  /* 0x0000001003047225 */ /* 0x000fe200078e0004 */
[----:B------:R-:W-:-:S03]  /*284a0*/  ULDC UR4, c[0x0][0x154] ;  /* 0x0000550000047ab9 */ /* 0x000fc60000000800 */
[----:B------:R-:W-:Y:S01]  /*284b0*/  IMAD R0, R7, R16, RZ ;  /* 0x0000001007007224 */ /* 0x000fe200078e02ff */
[----:B------:R-:W2:Y:S01]  /*284c0*/  LDC R13, c[0x0][0x144] ;  /* 0x00005100ff0d7b82 */ /* 0x000ea20000000800 */
[----:B------:R-:W3:Y:S02]  /*284d0*/  F2I.U32.TRUNC.NTZ R9, R9 ;  /* 0x0000000900097305 */ /* 0x000ee4000020f000 */
[----:B------:R-:W-:-:S04]  /*284e0*/  IMAD R3, R3, R17, R0 ;  /* 0x0000001103037224 */ /* 0x000fc800078e0200 */
[----:B------:R-:W-:Y:S01]  /*284f0*/  IMAD.IADD R3, R5, 0x1, R3 ;  /* 0x0000000105037824 */ /* 0x000fe200078e0203 */
[----:B------:R-:W4:Y:S04]  /*28500*/  LDC R12, c[0x0][0x608] ;  /* 0x00018200ff0c7b82 */ /* 0x000f280000000800 */
[-C--:B0-----:R-:W-:Y:S02]  /*28510*/  SHF.R.U64 R8, R4, R6.reuse, R3 ;  /* 0x0000000604087219 */ /* 0x081fe40000001203 */
[----:B------:R-:W-:Y:S02]  /*28520*/  I2FP.F32.U32 R4, R11 ;  /* 0x0000000b00047245 */ /* 0x000fe40000201000 */
[----:B------:R-:W0:Y:S01]  /*28530*/  LDC R7, c[0x0][0x658] ;  /* 0x00019600ff077b82 */ /* 0x000e220000000800 */
[----:B-1----:R-:W-:Y:S01]  /*28540*/  ISETP.NE.U32.AND P0, PT, R20, RZ, PT ;  /* 0x000000ff1400720c */ /* 0x002fe20003f05070 */
[----:B---3--:R-:W-:Y:S01]  /*28550*/  IMAD.MOV R0, RZ, RZ, -R9 ;  /* 0x000000ffff007224 */ /* 0x008fe200078e0a09 */
[----:B------:R-:W-:Y:S01]  /*28560*/  SHF.R.U32.HI R3, RZ, R6, R3 ;  /* 0x00000006ff037219 */ /* 0x000fe20000011603 */
[----:B------:R-:W-:Y:S01]  /*28570*/  FMUL R4, R4, UR4 ;  /* 0x0000000404047c20 */ /* 0x000fe20008400000 */
[----:B------:R-:W-:Y:S01]  /*28580*/  ISETP.NE.AND.EX P0, PT, R21, RZ, PT, P0 ;  /* 0x000000ff1500720c */ /* 0x000fe20003f05300 */
[----:B------:R-:W-:-:S02]  /*28590*/  IMAD.MOV.U32 R6, RZ, RZ, -0x1 ;  /* 0xffffffffff067424 */ /* 0x000fc400078e00ff */
[----:B------:R-:W1:Y:S01]  /*285a0*/  LDC R14, c[0x0][0x148] ;  /* 0x00005200ff0e7b82 */ /* 0x000e620000000800 */
[----:B--2---:R-:W-:Y:S02]  /*285b0*/  IMAD R18, R13, R0, R2 ;  /* 0x000000000d127224 */ /* 0x004fe400078e0202 */
[----:B------:R-:W-:-:S05]  /*285c0*/  IMAD.MOV.U32 R2, RZ, RZ, 0x1 ;  /* 0x00000001ff027424 */ /* 0x000fca00078e00ff */
[----:B------:R-:W2:Y:S01]  /*285d0*/  LDC R16, c[0x0][0x600] ;  /* 0x00018000ff107b82 */ /* 0x000ea20000000800 */
[-CC-:B----4-:R-:W-:Y:S02]  /*285e0*/  SHF.R.U64 R13, R8, R12.reuse, R3.reuse ;  /* 0x0000000c080d7219 */ /* 0x190fe40000001203 */
[----:B------:R-:W-:Y:S02]  /*285f0*/  SHF.R.U32.HI R0, RZ, R12, R3 ;  /* 0x0000000cff007219 */ /* 0x000fe40000011603 */
[----:B------:R3:W4:Y:S03]  /*28600*/  F2I.U32.TRUNC.NTZ R12, R4 ;  /* 0x00000004000c7305 */ /* 0x000726000020f000 */
[----:B------:R-:W1:Y:S01]  /*28610*/  LDC R17, c[0x0][0x648] ;  /* 0x00019200ff117b82 */ /* 0x000e620000000800 */
[-C--:B0-----:R-:W-:Y:S02]  /*28620*/  SHF.R.U64 R15, R13, R7.reuse, R0 ;  /* 0x000000070d0f7219 */ /* 0x081fe40000001200 */
[----:B------:R-:W-:-:S02]  /*28630*/  SHF.L.U32 R6, R6, R7, RZ ;  /* 0x0000000706067219 */ /* 0x000fc400000006ff */
[-C--:B------:R-:W-:Y:S01]  /*28640*/  SHF.L.U32 R22, R2, R7.reuse, RZ ;  /* 0x0000000702167219 */ /* 0x080fe200000006ff */
[----:B------:R-:W-:Y:S01]  /*28650*/  IMAD.MOV.U32 R2, RZ, RZ, R15 ;  /* 0x000000ffff027224 */ /* 0x000fe200078e000f */
[----:B------:R-:W-:Y:S01]  /*28660*/  SHF.R.U32.HI R3, RZ, R7, R0 ;  /* 0x00000007ff037219 */ /* 0x000fe20000011600 */
[----:B------:R-:W0:Y:S01]  /*28670*/  LDC R19, c[0x0][0x638] ;  /* 0x00018e00ff137b82 */ /* 0x000e220000000800 */
[----:B------:R-:W-:-:S07]  /*28680*/  LOP3.LUT R24, RZ, R6, RZ, 0x33, !PT ;  /* 0x00000006ff187212 */ /* 0x000fce00078e33ff */
        /* <DEDUP_REMOVED lines=12> */
.L_x_552:
[----:B-1----:R-:W-:Y:S01]  /*28750*/  SHF.R.U64 R3, R2, R17, R3 ;  /* 0x0000001102037219 */ /* 0x002fe20000001203 */
[----:B--2---:R-:W-:Y:S01]  /*28760*/  VIADD R7, R16, 0xffffffff ;  /* 0xffffffff10077836 */ /* 0x004fe20000000000 */
[----:B------:R-:W-:Y:S01]  /*28770*/  LOP3.LUT R0, R13, R24, RZ, 0xc0, !PT ;  /* 0x000000180d007212 */ /* 0x000fe200078ec0ff */
[----:B------:R-:W-:Y:S02]  /*28780*/  IMAD.MOV R12, RZ, RZ, -R12 ;  /* 0x000000ffff0c7224 */ /* 0x000fe400078e0a0c */
[----:B------:R-:W-:Y:S02]  /*28790*/  IMAD.MOV R2, RZ, RZ, -R3 ;  /* 0x000000ffff027224 */ /* 0x000fe400078e0a03 */
[----:B------:R-:W-:Y:S01]  /*287a0*/  IMAD R5, R22, R3, R0 ;  /* 0x0000000316057224 */ /* 0x000fe200078e0200 */
[----:B------:R-:W-:Y:S01]  /*287b0*/  LOP3.LUT R3, R8, R7, RZ, 0xc0, !PT ;  /* 0x0000000708037212 */ /* 0x000fe200078ec0ff */
[----:B------:R-:W-:Y:S02]  /*287c0*/  @P4 IMAD R18, R14, R12, R11 ;  /* 0x0000000c0e124224 */ /* 0x000fe400078e020b */
[----:B0-----:R-:W-:-:S02]  /*287d0*/  IMAD R0, R2, R19, R15 ;  /* 0x0000001302007224 */ /* 0x001fc400078e020f */
[----:B------:R-:W-:Y:S02]  /*287e0*/  IMAD.MOV.U32 R4, RZ, RZ, 0x1 ;  /* 0x00000001ff047424 */ /* 0x000fe400078e00ff */
[----:B------:R-:W-:Y:S02]  /*287f0*/  IMAD R5, R5, R23, R18 ;  /* 0x0000001705057224 */ /* 0x000fe400078e0212 */
[----:B------:R-:W-:Y:S01]  /*28800*/  IMAD R2, R0, R16, R3 ;  /* 0x0000001000027224 */ /* 0x000fe200078e0203 */
[----:B------:R-:W-:-:S04]  /*28810*/  PRMT R0, R4, 0x7610, R0 ;  /* 0x0000761004007816 */ /* 0x000fc80000000000 */
[----:B------:R-:W-:Y:S02]  /*28820*/  SEL R4, R2, R5, !P4 ;  /* 0x0000000502047207 */ /* 0x000fe40006000000 */
[----:B------:R-:W-:-:S07]  /*28830*/  SEL R5, R5, R2, !P4 ;  /* 0x0000000205057207 */ /* 0x000fce0006000000 */
.L_x_550:
[----:B------:R-:W-:-:S08]  /*28840*/  NOP ;  /* 0x0000000000007918 */ /* 0x000fd00000000000 */
[----:B------:R-:W0:-:S00]  /*28850*/  USETMAXREG.DEALLOC.CTAPOOL 0x18 ;  /* 0x00000018000079c8 */ /* 0x000e0000080e0500 */
[----:B------:R-:W-:-:S13]  /*28860*/  ISETP.NE.AND P0, PT, RZ, UR8, PT ;  /* 0x00000008ff007c0c */ /* 0x000fda000bf05270 */
[----:B------:R-:W-:Y:S05]  /*28870*/  @P0 EXIT ;  /* 0x000000000000094d */ /* 0x000fea0003800000 */
[----:B0-----:R-:W-:Y:S01]  /*28880*/  LOP3.LUT P0, RZ, R0, 0xff, RZ, 0xc0, !PT ;  /* 0x000000ff00ff7812 */ /* 0x001fe2000780c0ff */
[----:B------:R-:W-:Y:S02]  /*28890*/  IMAD.MOV.U32 R6, RZ, RZ, 0x1 ;  /* 0x00000001ff067424 */ /* 0x000fe400078e00ff */
[----:B------:R-:W-:-:S10]  /*288a0*/  IMAD.MOV.U32 R7, RZ, RZ, RZ ;  /* 0x000000ffff077224 */ /* 0x000fd400078e00ff */
[----:B------:R-:W-:Y:S05]  /*288b0*/  @!P0 BRA `(.L_x_553) ;  /* 0x0000000c00408947 */ /* 0x000fea0003800000 */
[----:B------:R-:W0:Y:S01]  /*288c0*/  LDC R0, c[0x0][0x28c] ;  /* 0x0000a300ff007b82 */ /* 0x000e220000000800 */
[----:B------:R-:W1:Y:S01]  /*288d0*/  S2R R2, SR_TID.X ;  /* 0x0000000000027919 */ /* 0x000e620000002100 */
[----:B------:R-:W-:Y:S01]  /*288e0*/  ULDC UR5, c[0x0][0x658] ;  /* 0x0001960000057ab9 */ /* 0x000fe20000000800 */
[----:B------:R-:W-:Y:S01]  /*288f0*/  UMOV UR7, 0xffffffff ;  /* 0xffffffff00077882 */ /* 0x000fe20000000000 */
[----:B------:R-:W-:Y:S01]  /*28900*/  ULDC UR6, c[0x0][0xc] ;  /* 0x0000030000067ab9 */ /* 0x000fe20000000800 */
[----:B------:R-:W-:Y:S01]  /*28910*/  USHF.L.U32 UR8, UR7, UR5, URZ ;  /* 0x0000000507087299 */ /* 0x000fe2000800063f */
[----:B------:R-:W-:Y:S01]  /*28920*/  BSSY B0, `(.L_x_553) ;  /* 0x00000c9000007945 */ /* 0x000fe20003800000 */
[----:B------:R-:W-:Y:S01]  /*28930*/  UMOV UR9, 0x1 ;  /* 0x0000000100097882 */ /* 0x000fe20000000000 */
[----:B------:R-:W-:Y:S01]  /*28940*/  ULDC UR7, c[0x0][0x10] ;  /* 0x0000040000077ab9 */ /* 0x000fe20000000800 */
[----:B------:R-:W-:Y:S01]  /*28950*/  USHF.L.U32 UR18, UR9, UR5, URZ ;  /* 0x0000000509127299 */ /* 0x000fe2000800063f */
[----:B------:R-:W-:Y:S01]  /*28960*/  IMAD.MOV.U32 R9, RZ, RZ, 0x1 ;  /* 0x00000001ff097424 */ /* 0x000fe200078e00ff */
[----:B------:R-:W-:Y:S01]  /*28970*/  UIMAD.WIDE.U32 UR6, UR6, UR7, URZ ;  /* 0x00000007060672a5 */ /* 0x000fe2000f8e003f */
[----:B------:R-:W-:Y:S01]  /*28980*/  IMAD.MOV.U32 R6, RZ, RZ, 0x1 ;  /* 0x00000001ff067424 */ /* 0x000fe200078e00ff */
[----:B------:R-:W-:Y:S01]  /*28990*/  ULDC UR5, c[0x0][0x14] ;  /* 0x0000050000057ab9 */ /* 0x000fe20000000800 */
[----:B------:R-:W-:Y:S01]  /*289a0*/  IMAD.MOV.U32 R7, RZ, RZ, RZ ;  /* 0x000000ffff077224 */ /* 0x000fe200078e00ff */
[----:B------:R-:W-:-:S02]  /*289b0*/  UIMAD.WIDE.U32 UR20, UR6, UR5, URZ ;  /* 0x00000005061472a5 */ /* 0x000fc4000f8e003f */
[----:B------:R-:W-:Y:S01]  /*289c0*/  UIMAD UR16, UR7, UR5, URZ ;  /* 0x00000005071072a4 */ /* 0x000fe2000f8e023f */
[----:B------:R-:W-:Y:S01]  /*289d0*/  ULDC UR4, c[0x0][0x600] ;  /* 0x0001800000047ab9 */ /* 0x000fe20000000800 */
[----:B------:R-:W-:Y:S02]  /*289e0*/  ULOP3.LUT UR24, UR13, 0x2, URZ, 0xfc, !UPT ;  /* 0x000000020d187892 */ /* 0x000fe4000f8efc3f */
[----:B------:R-:W-:Y:S01]  /*289f0*/  UIADD3 UR4, UR4, -0x1, URZ ;  /* 0xffffffff04047890 */ /* 0x000fe2000fffe03f */
[----:B0-----:R-:W-:Y:S01]  /*28a00*/  VIADD R0, R0, 0x7f ;  /* 0x0000007f00007836 */ /* 0x001fe20000000000 */
[----:B------:R-:W-:Y:S02]  /*28a10*/  ULOP3.LUT UR17, URZ, UR8, URZ, 0x33, !UPT ;  /* 0x000000083f117292 */ /* 0x000fe4000f8e333f */
[----:B------:R-:W-:Y:S02]  /*28a20*/  UIADD3 UR16, UR21, UR16, URZ ;  /* 0x0000001015107290 */ /* 0x000fe4000fffe03f */
[----:B------:R-:W-:Y:S01]  /*28a30*/  SHF.R.S32.HI R3, RZ, 0x1f, R0 ;  /* 0x0000001fff037819 */ /* 0x000fe20000011400 */
[----:B------:R-:W-:-:S03]  /*28a40*/  ULDC.64 UR22, c[0x0][0x198] ;  /* 0x0000660000167ab9 */ /* 0x000fc60000000a00 */
[----:B------:R-:W-:Y:S02]  /*28a50*/  LEA.HI R0, R3, R0, RZ, 0x7 ;  /* 0x0000000003007211 */ /* 0x000fe400078f38ff */
[C---:B-1----:R-:W-:Y:S02]  /*28a60*/  LOP3.LUT P2, RZ, R2.reuse, 0x7f, RZ, 0xc0, !PT ;  /* 0x0000007f02ff7812 */ /* 0x042fe4000784c0ff */
[----:B------:R-:W-:Y:S02]  /*28a70*/  SHF.R.S32.HI R0, RZ, 0x7, R0 ;  /* 0x00000007ff007819 */ /* 0x000fe40000011400 */
[----:B------:R-:W-:-:S03]  /*28a80*/  LOP3.LUT P0, RZ, R2, 0x1f, RZ, 0xc0, !PT ;  /* 0x0000001f02ff7812 */ /* 0x000fc6000780c0ff */
[----:B------:R-:W-:Y:S01]  /*28a90*/  VIADD R14, R0, 0x1 ;  /* 0x00000001000e7836 */ /* 0x000fe20000000000 */
[----:B------:R-:W-:-:S13]  /*28aa0*/  PLOP3.LUT P0, PT, P0, P2, PT, 0x8a, 0x0 ;  /* 0x000000000000781c */ /* 0x000fda0000705172 */
.L_x_565:
[----:B------:R-:W-:-:S03]  /*28ab0*/  UMOV UR5, 0xffffffff ;  /* 0xffffffff00057882 */ /* 0x000fc60000000000 */
[----:B------:R-:W-:Y:S05]  /*28ac0*/  BRA.DIV UR5, `(.L_x_554) ;  /* 0x0000000e05947947 */ /* 0x000fea000b800000 */
[----:B------:R-:W-:-:S13]  /*28ad0*/  ELECT P1, URZ, PT ;  /* 0x00000000003f782f */ /* 0x000fda0003820000 */
.L_x_575:
[----:B------:R-:W0:Y:S01]  /*28ae0*/  LDC R2, c[0x0][0x28c] ;  /* 0x0000a300ff027b82 */ /* 0x000e220000000800 */
[----:B------:R-:W-:Y:S01]  /*28af0*/  BSSY B1, `(.L_x_555) ;  /* 0x0000035000017945 */ /* 0x000fe20003800000 */
[----:B0-----:R-:W-:-:S13]  /*28b00*/  ISETP.LT.OR P1, PT, R2, 0x1, !P1 ;  /* 0x000000010200780c */ /* 0x001fda0004f21670 */
[----:B------:R-:W-:Y:S05]  /*28b10*/  @P1 BRA `(.L_x_556) ;  /* 0x0000000000c81947 */ /* 0x000fea0003800000 */
[----:B------:R-:W-:Y:S02]  /*28b20*/  IMAD.SHL.U32 R4, R4, 0x100, RZ ;  /* 0x0000010004047824 */ /* 0x000fe400078e00ff */
[----:B------:R-:W-:Y:S02]  /*28b30*/  IMAD.SHL.U32 R5, R5, 0x100, RZ ;  /* 0x0000010005057824 */ /* 0x000fe400078e00ff */
[----:B------:R-:W-:Y:S02]  /*28b40*/  IMAD.MOV.U32 R13, RZ, RZ, RZ ;  /* 0x000000ffff0d7224 */ /* 0x000fe400078e00ff */
[----:B------:R-:W-:Y:S02]  /*28b50*/  IMAD.MOV.U32 R3, RZ, RZ, R14 ;  /* 0x000000ffff037224 */ /* 0x000fe400078e000e */
[----:B------:R-:W-:Y:S02]  /*28b60*/  IMAD.MOV.U32 R2, RZ, RZ, R6 ;  /* 0x000000ffff027224 */ /* 0x000fe400078e0006 */
[----:B------:R-:W-:-:S07]  /*28b70*/  IMAD.MOV.U32 R8, RZ, RZ, R7 ;  /* 0x000000ffff087224 */ /* 0x000fce00078e0007 */
.L_x_560:
[----:B------:R-:W0:Y:S01]  /*28b80*/  S2R R12, SR_CgaCtaId ;  /* 0x00000000000c7919 */ /* 0x000e220000008800 */
[----:B------:R-:W-:-:S04]  /*28b90*/  MOV R11, 0x400 ;  /* 0x00000400000b7802 */ /* 0x000fc80000000f00 */
[----:B0-----:R-:W-:Y:S02]  /*28ba0*/  LEA R15, R12, R11, 0x18 ;  /* 0x0000000b0c0f7211 */ /* 0x001fe400078ec0ff */
[----:B------:R-:W-:Y:S01]  /*28bb0*/  SHF.L.U32 R11, R2, 0x1f, RZ ;  /* 0x0000001f020b7819 */ /* 0x000fe200000006ff */
[----:B------:R-:W0:Y:S02]  /*28bc0*/  @!P2 LDC R12, c[0x0][0x500] ;  /* 0x00014000ff0cab82 */ /* 0x000e240000000800 */
[----:B------:R-:W-:-:S04]  /*28bd0*/  IMAD R16, R8, 0x8, R15 ;  /* 0x0000000808107824 */ /* 0x000fc800078e020f */
[----:B------:R-:W1:Y:S02]  /*28be0*/  SYNCS.PHASECHK.TRANS64.TRYWAIT P1, [R16+URZ+0x18], R11 ;  /* 0x0000180b100075a7 */ /* 0x000e64000802017f */
[----:B-1----:R-:W-:Y:S05]  /*28bf0*/  @!P1 BRA `(.L_x_557) ;  /* 0x0000000c00689947 */ /* 0x002fea0003800000 */
.L_x_576:
[----:B------:R-:W-:Y:S01]  /*28c00*/  UPRMT UR5, UR24, 0x9910, URZ ;  /* 0x0000991018057896 */ /* 0x000fe2000800003f */
[----:B0-----:R0:W-:Y:S03]  /*28c10*/  @!P2 SYNCS.ARRIVE.TRANS64 RZ, [R16+URZ], R12 ;  /* 0x0000000c10ffa9a7 */ /* 0x0011e6000800003f */
[----:B------:R-:W-:-:S06]  /*28c20*/  UISETP.NE.AND UP0, UPT, UR5, 0x2, UPT ;  /* 0x000000020500788c */ /* 0x000fcc000bf05270 */
[----:B------:R-:W-:-:S13]  /*28c30*/  PLOP3.LUT P1, PT, PT, PT, UP0, 0x80, 0x0 ;  /* 0x000000000000781c */ /* 0x000fda0003f2f008 */
[----:B0-----:R-:W-:Y:S05]  /*28c40*/  @P1 BRA `(.L_x_558) ;  /* 0x0000000000041947 */ /* 0x001fea0003800000 */
[----:B------:R-:W-:Y:S01]  /*28c50*/  BPT.TRAP 0x1 ;  /* 0x000000040000795c */ /* 0x000fe20000300000 */
.L_x_558:
[----:B------:R-:W-:Y:S05]  /*28c60*/  @P0 BRA `(.L_x_559) ;  /* 0x0000000000040947 */ /* 0x000fea0003800000 */
[----:B------:R-:W-:Y:S01]  /*28c70*/  BPT.TRAP 0x1 ;  /* 0x000000040000795c */ /* 0x000fe20000300000 */
.L_x_559:
[----:B------:R-:W-:Y:S01]  /*28c80*/  IMAD R15, R8, 0x8000, R15 ;  /* 0x00008000080f7824 */ /* 0x000fe200078e020f */
[----:B------:R-:W-:Y:S01]  /*28c90*/  R2UR UR9, R16 ;  /* 0x00000000100972ca */ /* 0x000fe200000e0000 */
[----:B------:R-:W-:Y:S01]  /*28ca0*/  VIADD R3, R3, 0xffffffff ;  /* 0xffffffff03037836 */ /* 0x000fe20000000000 */
[----:B------:R-:W-:Y:S01]  /*28cb0*/  UIADD3 UR6, UP0, UR22, 0xf0, URZ ;  /* 0x000000f016067890 */ /* 0x000fe2000ff1e03f */
[----:B------:R-:W-:Y:S01]  /*28cc0*/  R2UR UR11, R5 ;  /* 0x00000000050b72ca */ /* 0x000fe200000e0000 */
[----:B------:R-:W-:Y:S01]  /*28cd0*/  UIADD3 UR26, UP1, UR22, 0x1f0, URZ ;  /* 0x000001f0161a7890 */ /* 0x000fe2000ff3e03f */
[----:B------:R-:W-:Y:S01]  /*28ce0*/  R2UR UR5, R15 ;  /* 0x000000000f0572ca */ /* 0x000fe200000e0000 */
[----:B------:R-:W-:Y:S01]  /*28cf0*/  UIADD3.X UR7, URZ, UR23, URZ, UP0, !UPT ;  /* 0x000000173f077290 */ /* 0x000fe200087fe43f */
[----:B------:R-:W-:Y:S01]  /*28d00*/  R2UR UR10, R13 ;  /* 0x000000000d0a72ca */ /* 0x000fe200000e0000 */
[----:B------:R-:W-:Y:S01]  /*28d10*/  VIADD R8, R8, 0x1 ;  /* 0x0000000108087836 */ /* 0x000fe20000000000 */
[----:B------:R-:W-:Y:S01]  /*28d20*/  R2UR UR12, R10 ;  /* 0x000000000a0c72ca */ /* 0x000fe200000e0000 */
[----:B------:R-:W-:Y:S01]  /*28d30*/  UIADD3.X UR27, URZ, UR23, URZ, UP1, !UPT ;  /* 0x000000173f1b7290 */ /* 0x000fe20008ffe43f */
[----:B------:R-:W-:Y:S01]  /*28d40*/  R2UR UR19, R4 ;  /* 0x00000000041372ca */ /* 0x000fe200000e0000 */
[----:B------:R-:W-:Y:S01]  /*28d50*/  UMOV UR14, 0x0 ;  /* 0x00000000000e7882 */ /* 0x000fe20000000000 */
[----:B------:R-:W-:Y:S01]  /*28d60*/  ISETP.GT.AND P3, PT, R3, 0x1, PT ;  /* 0x000000010300780c */ /* 0x000fe20003f64270 */
[----:B------:R-:W-:Y:S01]  /*28d70*/  UMOV UR15, 0x10000000 ;  /* 0x10000000000f7882 */ /* 0x000fe20000000000 */
[----:B------:R-:W-:Y:S01]  /*28d80*/  ISETP.NE.AND P1, PT, R8, 0x3, PT ;  /* 0x000000030800780c */ /* 0x000fe20003f25270 */
[----:B------:R-:W-:-:S02]  /*28d90*/  VIADD R13, R13, 0x80 ;  /* 0x000000800d0d7836 */ /* 0x000fc40000000000 */
[----:B------:R-:W-:Y:S01]  /*28da0*/  UIADD3 UR8, UR5, 0x100, URZ ;  /* 0x0000010005087890 */ /* 0x000fe2000fffe03f */
[----:B-1----:R-:W-:Y:S01]  /*28db0*/  SEL R11, RZ, 0x1, P1 ;  /* 0x00000001ff0b7807 */ /* 0x002fe20000800000 */
[----:B------:R-:W-:Y:S01]  /*28dc0*/  UIADD3 UR5, UR5, 0x18100, URZ ;  /* 0x0001810005057890 */ /* 0x000fe2000fffe03f */
[----:B------:R-:W-:Y:S02]  /*28dd0*/  SEL R8, R8, RZ, P1 ;  /* 0x000000ff08087207 */ /* 0x000fe40000800000 */
[----:B------:R-:W-:-:S04]  /*28de0*/  LOP3.LUT R2, R2, R11, RZ, 0x3c, !PT ;  /* 0x0000000b02027212 */ /* 0x000fc800078e3cff */
[----:B------:R0:W-:Y:S02]  /*28df0*/  UTMALDG.3D [UR8], [UR6], desc[UR14] ;  /* 0x00000e08060075b4 */ /* 0x0001e40008011000 */
[----:B0-----:R-:W-:Y:S01]  /*28e00*/  UMOV UR8, UR5 ;  /* 0x0000000500087c82 */ /* 0x001fe20008000000 */
[----:B------:R-:W-:Y:S02]  /*28e10*/  UMOV UR11, UR19 ;  /* 0x00000013000b7c82 */ /* 0x000fe40008000000 */
[----:B------:R0:W-:Y:S02]  /*28e20*/  UTMALDG.3D [UR8], [UR26], desc[UR14] ;  /* 0x00000e081a0075b4 */ /* 0x0001e40008011000 */
[----:B0-----:R-:W-:Y:S05]  /*28e30*/  @P3 BRA `(.L_x_560) ;  /* 0xfffffffc00503947 */ /* 0x001fea000383ffff */
.L_x_556:
[----:B------:R-:W-:Y:S05]  /*28e40*/  BSYNC B1 ;  /* 0x0000000000017941 */ /* 0x000fea0003800000 */
.L_x_555:
[----:B------:R-:W2:Y:S01]  /*28e50*/  LDL.LU R16, [R1+0x450] ;  /* 0x0004500001107983 */ /* 0x000ea20000300800 */
[----:B------:R-:W-:Y:S01]  /*28e60*/  LOP3.LUT P1, RZ, R9, 0xff, RZ, 0xc0, !PT ;  /* 0x000000ff09ff7812 */ /* 0x000fe2000782c0ff */
[C---:B------:R-:W-:Y:S01]  /*28e70*/  IMAD.IADD R4, R0.reuse, 0x1, R7 ;  /* 0x0000000100047824 */ /* 0x040fe200078e0207 */
[----:B------:R-:W-:Y:S01]  /*28e80*/  ULDC.64 UR6, c[0x0][0x650] ;  /* 0x0001940000067ab9 */ /* 0x000fe20000000a00 */
[----:B------:R-:W3:Y:S01]  /*28e90*/  LDL.LU R15, [R1+0x454] ;  /* 0x00045400010f7983 */ /* 0x000ee20000300800 */
[----:B------:R-:W-:Y:S01]  /*28ea0*/  ISETP.GE.U32.AND P3, PT, R0, 0x3, PT ;  /* 0x000000030000780c */ /* 0x000fe20003f66070 */
[----:B------:R-:W-:Y:S01]  /*28eb0*/  BSSY B1, `(.L_x_561) ;  /* 0x000006d000017945 */ /* 0x000fe20003800000 */
[----:B------:R-:W-:Y:S01]  /*28ec0*/  IMAD.MOV.U32 R10, RZ, RZ, -0x1 ;  /* 0xffffffffff0a7424 */ /* 0x000fe200078e00ff */
[----:B------:R-:W-:-:S06]  /*28ed0*/  PRMT R9, RZ, 0x7610, R9 ;  /* 0x00007610ff097816 */ /* 0x000fcc0000000009 */
[----:B------:R-:W0:Y:S01]  /*28ee0*/  @P1 S2R R3, SR_CgaCtaId ;  /* 0x0000000000031919 */ /* 0x000e220000008800 */
[----:B------:R-:W-:-:S04]  /*28ef0*/  @P1 MOV R2, 0x400 ;  /* 0x0000040000021802 */ /* 0x000fc80000000f00 */
[----:B0-----:R-:W-:-:S04]  /*28f00*/  @P1 LEA R2, R3, R2, 0x18 ;  /* 0x0000000203021211 */ /* 0x001fc800078ec0ff */
[----:B------:R0:W-:Y:S01]  /*28f10*/  @P1 SYNCS.ARRIVE.TRANS64.A1T0 RZ, [R2+URZ+0x48], RZ ;  /* 0x000048ff02ff19a7 */ /* 0x0001e2000810003f */
[----:B------:R-:W-:-:S04]  /*28f20*/  ISETP.GT.U32.AND P1, PT, R4, 0x2, PT ;  /* 0x000000020400780c */ /* 0x000fc80003f24070 */
[----:B------:R-:W-:Y:S01]  /*28f30*/  ISETP.LT.U32.AND P1, PT, R0, 0x3, P1 ;  /* 0x000000030000780c */ /* 0x000fe20000f21070 */
[----:B0-----:R-:W-:-:S05]  /*28f40*/  IMAD.WIDE.U32 R2, R4, -0x55555555, RZ ;  /* 0xaaaaaaab04027825 */ /* 0x001fca00078e00ff */
[----:B------:R-:W-:Y:S02]  /*28f50*/  SHF.R.U32.HI R5, RZ, 0x1, R3 ;  /* 0x00000001ff057819 */ /* 0x000fe40000011603 */
[----:B------:R-:W-:Y:S02]  /*28f60*/  SEL R3, RZ, 0x1, !P1 ;  /* 0x00000001ff037807 */ /* 0x000fe40004800000 */
[----:B------:R-:W-:Y:S01]  /*28f70*/  PRMT R2, RZ, 0x7610, R2 ;  /* 0x00007610ff027816 */ /* 0x000fe20000000002 */
[----:B------:R-:W-:Y:S01]  /*28f80*/  IMAD R7, R5, -0x3, R4 ;  /* 0xfffffffd05077824 */ /* 0x000fe200078e0204 */
[----:B------:R-:W-:Y:S01]  /*28f90*/  LOP3.LUT R6, R6, R3, RZ, 0x3c, !PT ;  /* 0x0000000306067212 */ /* 0x000fe200078e3cff */
[----:B------:R-:W-:-:S03]  /*28fa0*/  IMAD.MOV.U32 R4, RZ, RZ, -0x1 ;  /* 0xffffffffff047424 */ /* 0x000fc600078e00ff */
[----:B------:R-:W-:Y:S01]  /*28fb0*/  @P3 LOP3.LUT R6, R6, 0x1, R5, 0x78, !PT ;  /* 0x0000000106063812 */ /* 0x000fe200078e7805 */
[----:B------:R-:W-:Y:S01]  /*28fc0*/  IMAD.MOV.U32 R5, RZ, RZ, -0x1 ;  /* 0xffffffffff057424 */ /* 0x000fe200078e00ff */
[----:B---3--:R-:W-:-:S04]  /*28fd0*/  IADD3 R15, P1, R15, UR20, RZ ;  /* 0x000000140f0f7c10 */ /* 0x008fc8000ff3e0ff */
[----:B--2---:R-:W-:Y:S01]  /*28fe0*/  IADD3.X R16, R16, UR16, RZ, P1, !PT ;  /* 0x0000001010107c10 */ /* 0x004fe20008ffe4ff */
[----:B------:R0:W-:Y:S01]  /*28ff0*/  STL [R1+0x454], R15 ;  /* 0x0004540f01007387 */ /* 0x0001e20000100800 */
[----:B------:R-:W-:-:S03]  /*29000*/  ISETP.GE.U32.AND P1, PT, R15, UR6, PT ;  /* 0x000000060f007c0c */ /* 0x000fc6000bf26070 */
[----:B------:R0:W-:Y:S01]  /*29010*/  STL [R1+0x450], R16 ;  /* 0x0004501001007387 */ /* 0x0001e20000100800 */
[----:B------:R-:W-:-:S13]  /*29020*/  ISETP.GE.U32.AND.EX P1, PT, R16, UR7, PT, P1 ;  /* 0x0000000710007c0c */ /* 0x000fda000bf26110 */
[----:B0-----:R-:W-:Y:S05]  /*29030*/  @P1 BRA `(.L_x_562) ;  /* 0x0000000400501947 */ /* 0x001fea0003800000 */
[----:B------:R-:W0:Y:S01]  /*29040*/  S2R R8, SR_CTAID.X ;  /* 0x0000000000087919 */ /* 0x000e220000002500 */
[----:B------:R-:W-:Y:S01]  /*29050*/  ULDC UR5, c[0x0][0x150] ;  /* 0x0000540000057ab9 */ /* 0x000fe20000000800 */
[----:B------:R-:W1:Y:S01]  /*29060*/  LDC R3, c[0x0][0x144] ;  /* 0x00005100ff037b82 */ /* 0x000e620000000800 */
[----:B------:R-:W-:Y:S01]  /*29070*/  ULDC.64 UR6, c[0x0][0x628] ;  /* 0x00018a0000067ab9 */ /* 0x000fe20000000a00 */
[----:B------:R-:W2:Y:S01]  /*29080*/  S2R R5, SR_CTAID.Y ;  /* 0x0000000000057919 */ /* 0x000ea20000002600 */
[----:B------:R-:W-:Y:S01]  /*29090*/  ISETP.NE.U32.AND P1, PT, RZ, UR6, PT ;  /* 0x00000006ff007c0c */ /* 0x000fe2000bf25070 */
[----:B------:R-:W-:-:S03]  /*290a0*/  ULDC UR8, c[0x0][0x630] ;  /* 0x00018c0000087ab9 */ /* 0x000fc60000000800 */
[----:B------:R-:W-:Y:S01]  /*290b0*/  ISETP.NE.AND.EX P1, PT, RZ, UR7, PT, P1 ;  /* 0x00000007ff007c0c */ /* 0x000fe2000bf25310 */
[----:B------:R-:W3:Y:S01]  /*290c0*/  LDC R12, c[0x0][0x148] ;  /* 0x00005200ff0c7b82 */ /* 0x000ee20000000800 */
[----:B0-----:R-:W-:Y:S02]  /*290d0*/  I2FP.F32.U32 R2, R8 ;  /* 0x0000000800027245 */ /* 0x001fe40000201000 */
[----:B--2---:R-:W-:-:S03]  /*290e0*/  I2FP.F32.U32 R4, R5 ;  /* 0x0000000500047245 */ /* 0x004fc60000201000 */
[----:B------:R-:W-:Y:S01]  /*290f0*/  FMUL R2, R2, UR5 ;  /* 0x0000000502027c20 */ /* 0x000fe20008400000 */
[----:B------:R-:W-:Y:S02]  /*29100*/  ULDC UR5, c[0x0][0x154] ;  /* 0x0000550000057ab9 */ /* 0x000fe40000000800 */
[----:B------:R-:W-:-:S03]  /*29110*/  FMUL R10, R4, UR5 ;  /* 0x00000005040a7c20 */ /* 0x000fc60008400000 */
[----:B------:R-:W0:Y:S08]  /*29120*/  F2I.U32.TRUNC.NTZ R2, R2 ;  /* 0x0000000200027305 */ /* 0x000e30000020f000 */
[----:B------:R-:W2:Y:S01]  /*29130*/  F2I.U32.TRUNC.NTZ R10, R10 ;  /* 0x0000000a000a7305 */ /* 0x000ea2000020f000 */
[----:B0-----:R-:W-:Y:S02]  /*29140*/  IMAD.MOV R4, RZ, RZ, -R2 ;  /* 0x000000ffff047224 */ /* 0x001fe400078e0a02 */
[----:B------:R-:W-:-:S02]  /*29150*/  IMAD.MOV.U32 R2, RZ, RZ, R15 ;  /* 0x000000ffff027224 */ /* 0x000fc400078e000f */
[----:B-1----:R-:W-:Y:S02]  /*29160*/  IMAD R8, R3, R4, R8 ;  /* 0x0000000403087224 */ /* 0x002fe400078e0208 */
[----:B--2---:R-:W-:-:S04]  /*29170*/  IMAD.MOV R3, RZ, RZ, -R10 ;  /* 0x000000ffff037224 */ /* 0x004fc800078e0a0a */
[----:B---3--:R-:W-:Y:S02]  /*29180*/  @P4 IMAD R8, R12, R3, R5 ;  /* 0x000000030c084224 */ /* 0x008fe400078e0205 */
[----:B------:R-:W-:Y:S01]  /*29190*/  IMAD.MOV.U32 R3, RZ, RZ, R16 ;  /* 0x000000ffff037224 */ /* 0x000fe200078e0010 */
[----:B------:R-:W-:Y:S06]  /*291a0*/  @!P1 BRA `(.L_x_563) ;  /* 0x0000000000289947 */ /* 0x000fec0003800000 */
[----:B------:R-:W-:Y:S02]  /*291b0*/  ULDC UR5, c[0x0][0x634] ;  /* 0x00018d0000057ab9 */ /* 0x000fe40000000800 */
[----:B------:R-:W-:-:S05]  /*291c0*/  IADD3 R3, P1, R15, UR5, RZ ;  /* 0x000000050f037c10 */ /* 0x000fca000ff3e0ff */
[----:B------:R-:W-:-:S04]  /*291d0*/  IMAD.X R11, RZ, RZ, R16, P1 ;  /* 0x000000ffff0b7224 */ /* 0x000fc800008e0610 */
[----:B------:R-:W-:-:S04]  /*291e0*/  IMAD.WIDE.U32 R4, R11, UR6, RZ ;  /* 0x000000060b047c25 */ /* 0x000fc8000f8e00ff */
[----:B------:R-:W-:-:S04]  /*291f0*/  IMAD.WIDE.U32 R4, P1, R3, UR7, R4 ;  /* 0x0000000703047c25 */ /* 0x000fc8000f820004 */
[----:B------:R-:W-:-:S04]  /*29200*/  IMAD.WIDE.U32 R2, R3, UR6, RZ ;  /* 0x0000000603027c25 */ /* 0x000fc8000f8e00ff */
[----:B------:R-:W-:Y:S01]  /*29210*/  IMAD.MOV.U32 R2, RZ, RZ, R5 ;  /* 0x000000ffff027224 */ /* 0x000fe200078e0005 */
[----:B------:R-:W-:Y:S01]  /*29220*/  IADD3 RZ, P3, R3, R4, RZ ;  /* 0x0000000403ff7210 */ /* 0x000fe20007f7e0ff */
[----:B------:R-:W-:-:S04]  /*29230*/  IMAD.X R3, RZ, RZ, RZ, P1 ;  /* 0x000000ffff037224 */ /* 0x000fc800008e06ff */
[----:B------:R-:W-:-:S08]  /*29240*/  IMAD.WIDE.U32.X R2, R11, UR7, R2, P3 ;  /* 0x000000070b027c25 */ /* 0x000fd000098e0402 */
.L_x_563:
[--C-:B------:R-:W-:Y:S01]  /*29250*/  SHF.R.U64 R10, R2, UR8, R3.reuse ;  /* 0x00000008020a7c19 */ /* 0x100fe20008001203 */
[----:B------:R-:W-:Y:S01]  /*29260*/  ULDC.64 UR6, c[0x0][0x620] ;  /* 0x0001880000067ab9 */ /* 0x000fe20000000a00 */
[----:B------:R-:W-:Y:S01]  /*29270*/  SHF.R.U32.HI R2, RZ, UR8, R3 ;  /* 0x00000008ff027c19 */ /* 0x000fe20008011603 */
[----:B------:R-:W-:Y:S01]  /*29280*/  IMAD.MOV.U32 R3, RZ, RZ, R16 ;  /* 0x000000ffff037224 */ /* 0x000fe200078e0010 */
[----:B------:R-:W-:Y:S01]  /*29290*/  IADD3 R11, P1, RZ, -R10, RZ ;  /* 0x8000000aff0b7210 */ /* 0x000fe20007f3e0ff */
[----:B------:R-:W-:-:S04]  /*292a0*/  ULDC UR5, c[0x0][0x618] ;  /* 0x0001860000057ab9 */ /* 0x000fc80000000800 */
[----:B------:R-:W-:-:S04]  /*292b0*/  IMAD.X R2, RZ, RZ, ~R2, P1 ;  /* 0x000000ffff027224 */ /* 0x000fc800008e0e02 */
[----:B------:R-:W-:-:S04]  /*292c0*/  IMAD R2, R2, UR6, RZ ;  /* 0x0000000602027c24 */ /* 0x000fc8000f8e02ff */
[----:B------:R-:W-:Y:S02]  /*292d0*/  IMAD R5, R11, UR7, R2 ;  /* 0x000000070b057c24 */ /* 0x000fe4000f8e0202 */
[----:B------:R-:W-:-:S04]  /*292e0*/  IMAD.MOV.U32 R2, RZ, RZ, R15 ;  /* 0x000000ffff027224 */ /* 0x000fc800078e000f */
[----:B------:R-:W-:Y:S01]  /*292f0*/  IMAD.WIDE.U32 R2, R11, UR6, R2 ;  /* 0x000000060b027c25 */ /* 0x000fe2000f8e0002 */
[----:B------:R-:W-:Y:S02]  /*29300*/  ULDC.64 UR6, c[0x0][0x640] ;  /* 0x0001900000067ab9 */ /* 0x000fe40000000a00 */
[----:B------:R-:W-:Y:S01]  /*29310*/  ISETP.NE.U32.AND P1, PT, RZ, UR6, PT ;  /* 0x00000006ff007c0c */ /* 0x000fe2000bf25070 */
[----:B------:R-:W-:-:S03]  /*29320*/  IMAD.IADD R3, R3, 0x1, R5 ;  /* 0x0000000103037824 */ /* 0x000fc600078e0205 */
[----:B------:R-:W-:Y:S02]  /*29330*/  ISETP.NE.AND.EX P1, PT, RZ, UR7, PT, P1 ;  /* 0x00000007ff007c0c */ /* 0x000fe4000bf25310 */
[--C-:B------:R-:W-:Y:S02]  /*29340*/  SHF.R.U64 R11, R2, UR5, R3.reuse ;  /* 0x00000005020b7c19 */ /* 0x100fe40008001203 */
[----:B------:R-:W-:Y:S01]  /*29350*/  SHF.R.U32.HI R2, RZ, UR5, R3 ;  /* 0x00000005ff027c19 */ /* 0x000fe20008011603 */
[----:B------:R-:W-:-:S03]  /*29360*/  ULDC UR5, c[0x0][0x608] ;  /* 0x0001820000057ab9 */ /* 0x000fc60000000800 */
[--C-:B------:R-:W-:Y:S02]  /*29370*/  SHF.R.U64 R12, R11, UR5, R2.reuse ;  /* 0x000000050b0c7c19 */ /* 0x100fe40008001202 */
[----:B------:R-:W-:Y:S01]  /*29380*/  SHF.R.U32.HI R3, RZ, UR5, R2 ;  /* 0x00000005ff037c19 */ /* 0x000fe20008011602 */
[----:B------:R-:W-:-:S03]  /*29390*/  ULDC UR5, c[0x0][0x658] ;  /* 0x0001960000057ab9 */ /* 0x000fc60000000800 */
[--C-:B------:R-:W-:Y:S02]  /*293a0*/  SHF.R.U64 R13, R12, UR5, R3.reuse ;  /* 0x000000050c0d7c19 */ /* 0x100fe40008001203 */
[----:B------:R-:W-:-:S03]  /*293b0*/  SHF.R.U32.HI R15, RZ, UR5, R3 ;  /* 0x00000005ff0f7c19 */ /* 0x000fc60008011603 */
[----:B------:R-:W-:Y:S02]  /*293c0*/  IMAD.MOV.U32 R2, RZ, RZ, R13 ;  /* 0x000000ffff027224 */ /* 0x000fe400078e000d */
        /* <DEDUP_REMOVED lines=12> */
.L_x_564:
[----:B------:R-:W-:Y:S01]  /*29490*/  ULDC UR5, c[0x0][0x648] ;  /* 0x0001920000057ab9 */ /* 0x000fe20000000800 */
[----:B------:R-:W-:Y:S02]  /*294a0*/  LOP3.LUT R12, R12, UR17, RZ, 0xc0, !PT ;  /* 0x000000110c0c7c12 */ /* 0x000fe4000f8ec0ff */
[----:B------:R-:W-:Y:S01]  /*294b0*/  SHF.R.U64 R3, R2, UR5, R3 ;  /* 0x0000000502037c19 */ /* 0x000fe20008001203 */
[----:B------:R-:W-:-:S04]  /*294c0*/  ULDC UR5, c[0x0][0x638] ;  /* 0x00018e0000057ab9 */ /* 0x000fc80000000800 */
[----:B------:R-:W-:Y:S02]  /*294d0*/  IMAD.MOV R2, RZ, RZ, -R3 ;  /* 0x000000ffff027224 */ /* 0x000fe400078e0a03 */
[----:B------:R-:W-:Y:S02]  /*294e0*/  IMAD R5, R3, UR18, R12 ;  /* 0x0000001203057c24 */ /* 0x000fe4000f8e020c */
[----:B------:R-:W-:Y:S01]  /*294f0*/  IMAD R13, R2, UR5, R13 ;  /* 0x00000005020d7c24 */ /* 0x000fe2000f8e020d */
[----:B------:R-:W-:Y:S01]  /*29500*/  ULDC UR5, c[0x0][0x610] ;  /* 0x0001840000057ab9 */ /* 0x000fe20000000800 */
[----:B------:R-:W-:Y:S01]  /*29510*/  LOP3.LUT R2, R11, UR4, RZ, 0xc0, !PT ;  /* 0x000000040b027c12 */ /* 0x000fe2000f8ec0ff */
[----:B------:R-:W-:Y:S01]  /*29520*/  IMAD R8, R5, UR5, R8 ;  /* 0x0000000505087c24 */ /* 0x000fe2000f8e0208 */
[----:B------:R-:W-:-:S03]  /*29530*/  ULDC UR5, c[0x0][0x600] ;  /* 0x0001800000057ab9 */ /* 0x000fc60000000800 */
[----:B------:R-:W-:Y:S02]  /*29540*/  IMAD R13, R13, UR5, R2 ;  /* 0x000000050d0d7c24 */ /* 0x000fe4000f8e0202 */
[----:B------:R-:W-:-:S03]  /*29550*/  IMAD.MOV.U32 R2, RZ, RZ, 0x1 ;  /* 0x00000001ff027424 */ /* 0x000fc600078e00ff */
[----:B------:R-:W-:Y:S02]  /*29560*/  SEL R4, R13, R8, !P4 ;  /* 0x000000080d047207 */ /* 0x000fe40006000000 */
[----:B------:R-:W-:-:S07]  /*29570*/  SEL R5, R8, R13, !P4 ;  /* 0x0000000d08057207 */ /* 0x000fce0006000000 */
.L_x_562:
[----:B------:R-:W-:Y:S05]  /*29580*/  BSYNC B1 ;  /* 0x0000000000017941 */ /* 0x000fea0003800000 */
.L_x_561:
[----:B------:R-:W-:-:S13]  /*29590*/  LOP3.LUT P1, RZ, R2, 0xff, RZ, 0xc0, !PT ;  /* 0x000000ff02ff7812 */ /* 0x000fda000782c0ff */
[----:B------:R-:W-:Y:S05]  /*295a0*/  @P1 BRA `(.L_x_565) ;  /* 0xfffffff400401947 */ /* 0x000fea000383ffff */
[----:B------:R-:W-:Y:S05]  /*295b0*/  BSYNC B0 ;  /* 0x0000000000007941 */ /* 0x000fea0003800000 */
.L_x_553:
[----:B------:R-:W-:-:S03]  /*295c0*/  UMOV UR5, 0xffffffff ;  /* 0xffffffff00057882 */ /* 0x000fc60000000000 */
[----:B------:R-:W-:Y:S05]  /*295d0*/  BRA.DIV UR5, `(.L_x_566) ;  /* 0x0000000605047947 */ /* 0x000fea000b800000 */
[----:B------:R-:W-:-:S13]  /*295e0*/  ELECT P0, URZ, PT ;  /* 0x00000000003f782f */ /* 0x000fda0003800000 */
.L_x_579:
[----:B------:R-:W-:Y:S04]  /*295f0*/  BSSY B0, `(.L_x_567) ;  /* 0x0000023000007945 */ /* 0x000fe80003800000 */
[----:B------:R-:W-:Y:S05]  /*29600*/  @!P0 BRA `(.L_x_568) ;  /* 0x0000000000848947 */ /* 0x000fea0003800000 */
[----:B------:R-:W-:-:S04]  /*29610*/  ULOP3.LUT UR5, UR13, 0x2, URZ, 0xfc, !UPT ;  /* 0x000000020d057892 */ /* 0x000fc8000f8efc3f */
[----:B------:R-:W-:-:S06]  /*29620*/  UISETP.NE.AND UP0, UPT, UR5, 0x3, UPT ;  /* 0x000000030500788c */ /* 0x000fcc000bf05270 */
[----:B------:R-:W-:-:S13]  /*29630*/  PLOP3.LUT P0, PT, PT, PT, UP0, 0x80, 0x0 ;  /* 0x000000000000781c */ /* 0x000fda0003f0f008 */
[----:B------:R-:W-:Y:S05]  /*29640*/  @!P0 BRA `(.L_x_569) ;  /* 0x0000000000048947 */ /* 0x000fea0003800000 */
[----:B------:R-:W-:Y:S01]  /*29650*/  BPT.TRAP 0x1 ;  /* 0x000000040000795c */ /* 0x000fe20000300000 */
.L_x_569:
[----:B------:R-:W0:Y:S01]  /*29660*/  S2R R3, SR_CgaCtaId ;  /* 0x0000000000037919 */ /* 0x000e220000008800 */
[----:B------:R-:W-:Y:S02]  /*29670*/  MOV R0, 0x400 ;  /* 0x0000040000007802 */ /* 0x000fe40000000f00 */
[----:B------:R-:W-:Y:S02]  /*29680*/  SHF.L.U32 R2, R6, 0x1f, RZ ;  /* 0x0000001f06027819 */ /* 0x000fe400000006ff */
[----:B0-----:R-:W-:-:S05]  /*29690*/  LEA R0, R3, R0, 0x18 ;  /* 0x0000000003007211 */ /* 0x001fca00078ec0ff */
[----:B------:R-:W-:-:S04]  /*296a0*/  VIADD R0, R0, 0x18 ;  /* 0x0000001800007836 */ /* 0x000fc80000000000 */
[----:B------:R-:W-:-:S04]  /*296b0*/  IMAD R3, R7, 0x8, R0 ;  /* 0x0000000807037824 */ /* 0x000fc800078e0200 */
[----:B------:R-:W0:Y:S02]  /*296c0*/  SYNCS.PHASECHK.TRANS64.TRYWAIT P0, [R3+URZ], R2 ;  /* 0x00000002030075a7 */ /* 0x000e24000800017f */
[----:B0-----:R-:W-:Y:S05]  /*296d0*/  @!P0 BRA `(.L_x_570) ;  /* 0x0000000000e88947 */ /* 0x001fea0003800000 */
.L_x_580:
[----:B------:R-:W-:-:S05]  /*296e0*/  VIADD R7, R7, 0x1 ;  /* 0x0000000107077836 */ /* 0x000fca0000000000 */
[----:B------:R-:W-:-:S04]  /*296f0*/  ISETP.NE.AND P0, PT, R7, 0x3, PT ;  /* 0x000000030700780c */ /* 0x000fc80003f05270 */
[----:B0-----:R-:W-:Y:S02]  /*29700*/  SEL R3, RZ, 0x1, P0 ;  /* 0x00000001ff037807 */ /* 0x001fe40000000000 */
[----:B------:R-:W-:Y:S02]  /*29710*/  SEL R7, R7, RZ, P0 ;  /* 0x000000ff07077207 */ /* 0x000fe40000000000 */
[----:B------:R-:W-:-:S03]  /*29720*/  LOP3.LUT R5, R6, R3, RZ, 0x3c, !PT ;  /* 0x0000000306057212 */ /* 0x000fc600078e3cff */
[----:B------:R-:W-:Y:S01]  /*29730*/  IMAD R3, R7, 0x8, R0 ;  /* 0x0000000807037824 */ /* 0x000fe200078e0200 */
[----:B------:R-:W-:-:S04]  /*29740*/  SHF.L.U32 R2, R5, 0x1f, RZ ;  /* 0x0000001f05027819 */ /* 0x000fc800000006ff */
[----:B------:R-:W0:Y:S02]  /*29750*/  SYNCS.PHASECHK.TRANS64.TRYWAIT P0, [R3+URZ], R2 ;  /* 0x00000002030075a7 */ /* 0x000e24000800017f */
[----:B0-----:R-:W-:Y:S05]  /*29760*/  @!P0 BRA `(.L_x_571) ;  /* 0x0000000000d88947 */ /* 0x001fea0003800000 */
.L_x_581:
[----:B0-----:R-:W-:-:S05]  /*29770*/  VIADD R2, R7, 0x1 ;  /* 0x0000000107027836 */ /* 0x001fca0000000000 */
[----:B------:R-:W-:-:S04]  /*29780*/  ISETP.NE.AND P0, PT, R2, 0x3, PT ;  /* 0x000000030200780c */ /* 0x000fc80003f05270 */
[----:B------:R-:W-:Y:S02]  /*29790*/  SEL R4, RZ, 0x1, P0 ;  /* 0x00000001ff047807 */ /* 0x000fe40000000000 */
[----:B------:R-:W-:Y:S02]  /*297a0*/  SEL R3, R2, RZ, P0 ;  /* 0x000000ff02037207 */ /* 0x000fe40000000000 */
[----:B------:R-:W-:-:S03]  /*297b0*/  LOP3.LUT R4, R5, R4, RZ, 0x3c, !PT ;  /* 0x0000000405047212 */ /* 0x000fc600078e3cff */
[----:B------:R-:W-:Y:S01]  /*297c0*/  IMAD R3, R3, 0x8, R0 ;  /* 0x0000000803037824 */ /* 0x000fe200078e0200 */
[----:B------:R-:W-:-:S07]  /*297d0*/  SHF.L.U32 R0, R4, 0x1f, RZ ;  /* 0x0000001f04007819 */ /* 0x000fce00000006ff */
.L_x_572:
[----:B0-----:R0:W1:Y:S02]  /*297e0*/  SYNCS.PHASECHK.TRANS64.TRYWAIT P0, [R3+URZ], R0 ;  /* 0x00000000030075a7 */ /* 0x001064000800017f */
[----:B-1----:R-:W-:Y:S05]  /*297f0*/  @!P0 NANOSLEEP.SYNCS 0x989680 ;  /* 0x009896800000895d */ /* 0x002fea0003900000 */
[----:B------:R-:W1:Y:S02]  /*29800*/  @!P0 SYNCS.PHASECHK.TRANS64 P0, [R3+URZ], R0 ;  /* 0x00000000030085a7 */ /* 0x000e64000800007f */
[----:B-1----:R-:W-:Y:S05]  /*29810*/  @!P0 BRA `(.L_x_572) ;  /* 0xfffffffc00f08947 */ /* 0x002fea000383ffff */
.L_x_568:
[----:B------:R-:W-:Y:S05]  /*29820*/  BSYNC B0 ;  /* 0x0000000000007941 */ /* 0x000fea0003800000 */
.L_x_567:
[----:B------:R-:W-:Y:S05]  /*29830*/  EXIT ;  /* 0x000000000000794d */ /* 0x000fea0003800000 */
.L_x_17:
[----:B-1----:R-:W-:-:S04]  /*29840*/  IMAD.U32 R3, RZ, RZ, UR6 ;  /* 0x00000006ff037e24 */ /* 0x002fc8000f8e00ff */
[----:B------:R1:W3:Y:S03]  /*29850*/  SYNCS.PHASECHK.TRANS64.TRYWAIT P0, [R3+URZ], R0 ;  /* 0x00000000030075a7 */ /* 0x0002e6000800017f */
[----:B---3--:R-:W-:Y:S05]  /*29860*/  @!P0 NANOSLEEP.SYNCS 0x989680 ;  /* 0x009896800000895d */ /* 0x008fea0003900000 */
[----:B------:R-:W3:Y:S02]  /*29870*/  @!P0 SYNCS.PHASECHK.TRANS64 P0, [R3+URZ], R0 ;  /* 0x00000000030085a7 */ /* 0x000ee4000800007f */
[----:B---3--:R-:W-:Y:S05]  /*29880*/  @!P0 BRA `(.L_x_17) ;  /* 0xfffffffc00ec8947 */ /* 0x008fea000383ffff */
[----:B------:R-:W-:Y:S05]  /*29890*/  BRA `(.L_x_16) ;  /* 0xfffffd9000947947 */ /* 0x000fea000383ffff */
.L_x_23:
[----:B-----5:R1:W-:Y:S02]  /*298a0*/  STL [R1+0x468], R2 ;  /* 0x0004680201007387 */ /* 0x0203e40000100800 */
[----:B-1----:R-:W-:-:S04]  /*298b0*/  IMAD.U32 R2, RZ, RZ, UR16 ;  /* 0x00000010ff027e24 */ /* 0x002fc8000f8e00ff */
[----:B------:R1:W3:Y:S03]  /*298c0*/  SYNCS.PHASECHK.TRANS64.TRYWAIT P0, [R2+URZ], R0 ;  /* 0x00000000020075a7 */ /* 0x0002e6000800017f */
[----:B---3--:R-:W-:Y:S05]  /*298d0*/  @!P0 NANOSLEEP.SYNCS 0x989680 ;  /* 0x009896800000895d */ /* 0x008fea0003900000 */
[----:B------:R1:W3:Y:S02]  /*298e0*/  @!P0 SYNCS.PHASECHK.TRANS64 P0, [R2+URZ], R0 ;  /* 0x00000000020085a7 */ /* 0x0002e4000800007f */
[----:B-1----:R1:W5:Y:S02]  /*298f0*/  LDL.LU R2, [R1+0x468] ;  /* 0x0004680001027983 */ /* 0x0023640000300800 */
[----:B-1-3--:R-:W-:Y:S05]  /*29900*/  @!P0 BRA `(.L_x_23) ;  /* 0xfffffffc00e48947 */ /* 0x00afea000383ffff */
[----:B------:R-:W-:Y:S05]  /*29910*/  BRA `(.L_x_22) ;  /* 0xfffffdf400487947 */ /* 0x000fea000383ffff */
.L_x_554:
[----:B------:R-:W-:Y:S01]  /*29920*/  BSSY B1, `(.L_x_573) ;  /* 0x0000006000017945 */ /* 0x000fe20003800000 */
[----:B------:R-:W-:-:S07]  /*29930*/  IMAD.MOV.U32 R2, RZ, RZ, -0x1 ;  /* 0xffffffffff027424 */ /* 0x000fce00078e00ff */
[----:B------:R-:W-:Y:S05]  /*29940*/  WARPSYNC.COLLECTIVE R2, `(.L_x_574) ;  /* 0x00000000020c7348 */ /* 0x000fea0003c00000 */
[----:B------:R-:W-:Y:S02]  /*29950*/  ELECT P1, UR62, PT ;  /* 0x00000000003e782f */ /* 0x000fe40003820000 */
[----:B------:R-:W-:Y:S01]  /*29960*/  MOV R2, UR62 ;  /* 0x0000003e00027c02 */ /* 0x000fe20008000f00 */
[----:B------:R-:W-:Y:S10]  /*29970*/  ENDCOLLECTIVE ;  /* 0x000000000000791b */ /* 0x000ff40003800000 */
.L_x_574:
[----:B------:R-:W-:Y:S05]  /*29980*/  BSYNC B1 ;  /* 0x0000000000017941 */ /* 0x000fea0003800000 */
.L_x_573:
[----:B------:R-:W-:Y:S05]  /*29990*/  BRA `(.L_x_575) ;  /* 0xfffffff000507947 */ /* 0x000fea000383ffff */
.L_x_557:
[----:B-1----:R1:W2:Y:S02]  /*299a0*/  SYNCS.PHASECHK.TRANS64.TRYWAIT P1, [R16+URZ+0x18], R11 ;  /* 0x0000180b100075a7 */ /* 0x0022a4000802017f */
[----:B--2---:R-:W-:Y:S05]  /*299b0*/  @!P1 NANOSLEEP.SYNCS 0x989680 ;  /* 0x009896800000995d */ /* 0x004fea0003900000 */
[----:B------:R-:W2:Y:S02]  /*299c0*/  @!P1 SYNCS.PHASECHK.TRANS64 P1, [R16+URZ+0x18], R11 ;  /* 0x0000180b100095a7 */ /* 0x000ea4000802007f */
[----:B--2---:R-:W-:Y:S05]  /*299d0*/  @!P1 BRA `(.L_x_557) ;  /* 0xfffffffc00f09947 */ /* 0x004fea000383ffff */
[----:B------:R-:W-:Y:S05]  /*299e0*/  BRA `(.L_x_576) ;  /* 0xfffffff000847947 */ /* 0x000fea000383ffff */
.L_x_566:
[----:B------:R-:W-:Y:S01]  /*299f0*/  BSSY B0, `(.L_x_577) ;  /* 0x0000006000007945 */ /* 0x000fe20003800000 */
[----:B------:R-:W-:-:S07]  /*29a00*/  IMAD.MOV.U32 R2, RZ, RZ, -0x1 ;  /* 0xffffffffff027424 */ /* 0x000fce00078e00ff */
[----:B------:R-:W-:Y:S05]  /*29a10*/  WARPSYNC.COLLECTIVE R2, `(.L_x_578) ;  /* 0x00000000020c7348 */ /* 0x000fea0003c00000 */
[----:B------:R-:W-:Y:S02]  /*29a20*/  ELECT P1, UR62, PT ;  /* 0x00000000003e782f */ /* 0x000fe40003820000 */
[----:B------:R-:W-:Y:S01]  /*29a30*/  MOV R2, UR62 ;  /* 0x0000003e00027c02 */ /* 0x000fe20008000f00 */
[----:B------:R-:W-:Y:S10]  /*29a40*/  ENDCOLLECTIVE ;  /* 0x000000000000791b */ /* 0x000ff40003800000 */
.L_x_578:
[----:B------:R-:W-:Y:S05]  /*29a50*/  BSYNC B0 ;  /* 0x0000000000007941 */ /* 0x000fea0003800000 */
.L_x_577:
[----:B------:R-:W-:Y:S01]  /*29a60*/  PLOP3.LUT P0, PT, P1, PT, PT, 0x80, 0x0 ;  /* 0x000000000000781c */ /* 0x000fe20000f0f070 */
[----:B------:R-:W-:-:S12]  /*29a70*/  BRA `(.L_x_579) ;  /* 0xfffffff800dc7947 */ /* 0x000fd8000383ffff */
.L_x_570:
[----:B0-----:R0:W1:Y:S02]  /*29a80*/  SYNCS.PHASECHK.TRANS64.TRYWAIT P0, [R3+URZ], R2 ;  /* 0x00000002030075a7 */ /* 0x001064000800017f */
[----:B-1----:R-:W-:Y:S05]  /*29a90*/  @!P0 NANOSLEEP.SYNCS 0x989680 ;  /* 0x009896800000895d */ /* 0x002fea0003900000 */
[----:B------:R-:W1:Y:S02]  /*29aa0*/  @!P0 SYNCS.PHASECHK.TRANS64 P0, [R3+URZ], R2 ;  /* 0x00000002030085a7 */ /* 0x000e64000800007f */
[----:B-1----:R-:W-:Y:S05]  /*29ab0*/  @!P0 BRA `(.L_x_570) ;  /* 0xfffffffc00f08947 */ /* 0x002fea000383ffff */
[----:B------:R-:W-:Y:S05]  /*29ac0*/  BRA `(.L_x_580) ;  /* 0xfffffffc00047947 */ /* 0x000fea000383ffff */
.L_x_571:
[----:B0-----:R0:W1:Y:S02]  /*29ad0*/  SYNCS.PHASECHK.TRANS64.TRYWAIT P0, [R3+URZ], R2 ;  /* 0x00000002030075a7 */ /* 0x001064000800017f */
[----:B-1----:R-:W-:Y:S05]  /*29ae0*/  @!P0 NANOSLEEP.SYNCS 0x989680 ;  /* 0x009896800000895d */ /* 0x002fea0003900000 */
[----:B------:R-:W1:Y:S02]  /*29af0*/  @!P0 SYNCS.PHASECHK.TRANS64 P0, [R3+URZ], R2 ;  /* 0x00000002030085a7 */ /* 0x000e64000800007f */
[----:B-1----:R-:W-:Y:S05]  /*29b00*/  @!P0 BRA `(.L_x_571) ;  /* 0xfffffffc00f08947 */ /* 0x002fea000383ffff */
[----:B------:R-:W-:Y:S05]  /*29b10*/  BRA `(.L_x_581) ;  /* 0xfffffffc00147947 */ /* 0x000fea000383ffff */
.L_x_582:
[----:B------:R-:W-:-:S00]  /*29b20*/  BRA `(.L_x_582) ;  /* 0xfffffffc00fc7947 */ /* 0x000fc0000383ffff */
[----:B------:R-:W-:-:S00]  /*29b30*/  NOP ;  /* 0x0000000000007918 */ /* 0x000fc00000000000 */
        /* <DEDUP_REMOVED lines=12> */
.L_x_583:


//--------------------- .nv.shared._ZN7cutlass13device_kernelINS_4gemm6kernel13GemmUniversalIN4cute5tupleIJiiiiEEENS1_10collective13CollectiveMmaINS1_37MainloopSm90TmaGmmaWarpSpecializedFP8ILi3ENS5_IJNS4_1CILi1EEESB_SB_EEENS1_35KernelTmaWarpSpecializedCooperativeEEENS5_IJNSA_ILi256EEESF_NSA_ILi128EEEEEENS_12float_e5m2_tENS5_IJlSB_lEEESI_SJ_NS4_8TiledMMAINS4_8MMA_AtomIJNS4_4SM904GMMA31MMA_64x256x32_F32E5M2E5M2_SS_TNILNSN_7ScaleInE1ELSP_1EEEEEENS4_6LayoutINS5_IJNSA_ILi2EEESB_SB_EEENS5_IJSB_NSA_ILi0EEESV_EEEEENS5_IJNS4_10UnderscoreESY_SY_EEEEENS4_13SM90_TMA_LOADENS4_14ComposedLayoutINS4_7SwizzleILi3ELi4ELi3EEENS4_18smem_ptr_flag_bitsILi8EEENSS_INS5_IJNSA_ILi8EEESG_EEENS5_IJSG_SB_EEEEEEEvNS4_8identityES11_S1B_vS1C_EENS_8epilogue10collective6detail29Sm90TmaWarpSpecializedAdapterINS1F_15DefaultEpilogueISI_SJ_SJ_NS1E_6thread17LinearCombinationISI_Li1EffLNS1J_9ScaleType4KindE0ELNS_15FloatRoundStyleE2ESI_EENS1_15EpilogueDefaultEEEEEvvEEEEvNT_6ParamsE --------------------------
	.section	.nv.shared._ZN7cutlass13device_kernelINS_4gemm6kernel13GemmUniversalIN4cute5tupleIJiiiiEEENS1_10collective13CollectiveMmaINS1_37MainloopSm90TmaGmmaWarpSpecializedFP8ILi3ENS5_IJNS4_1CILi1EEESB_SB_EEENS1_35KernelTmaWarpSpecializedCooperativeEEENS5_IJNSA_ILi256EEESF_NSA_ILi128EEEEEENS_12float_e5m2_tENS5_IJlSB_lEEESI_SJ_NS4_8TiledMMAINS4_8MMA_AtomIJNS4_4SM904GMMA31MMA_64x256x32_F32E5M2E5M2_SS_TNILNSN_7ScaleInE1ELSP_1EEEEEENS4_6LayoutINS5_IJNSA_ILi2EEESB_SB_EEENS5_IJSB_NSA_ILi0EEESV_EEEEENS5_IJNS4_10UnderscoreESY_SY_EEEEENS4_13SM90_TMA_LOADENS4_14ComposedLayoutINS4_7SwizzleILi3ELi4ELi3EEENS4_18smem_ptr_flag_bitsILi8EEENSS_INS5_IJNSA_ILi8EEESG_EEENS5_IJSG_SB_EEEEEEEvNS4_8identityES11_S1B_vS1C_EENS_8epilogue10collective6detail29Sm90TmaWarpSpecializedAdapterINS1F_15DefaultEpilogueISI_SJ_SJ_NS1E_6thread17LinearCombinationISI_Li1EffLNS1J_9ScaleType4KindE0ELNS_15FloatRoundStyleE2ESI_EENS1_15EpilogueDefaultEEEEEvvEEEEvNT_6ParamsE,"aw",@nobits
	.sectionflags	@""
	.align	16
	.zero		1024


//--------------------- .nv.shared.reserved.0     --------------------------
	.section	.nv.shared.reserved.0,"aw",@nobits
	.weak		__nv_reservedSMEM_offset_0_alias
	.size		__nv_reservedSMEM_offset_0_alias, 0, 0
	.other		__nv_reservedSMEM_offset_0_alias,@"STO_CUDA_RESERVED_SHARED STV_DEFAULT"
__nv_reservedSMEM_offset_0_alias:
	.zero		0


//--------------------- .nv.global                --------------------------
	.section	.nv.global,"aw",@nobits
.nv.global:
	.type		_ZN39_INTERNAL_115c330a_4_k_cu_e692d520_44324cute1_E,@object
	.size		_ZN39_INTERNAL_115c330a_4_k_cu_e692d520_44324cute1_E,(_ZN39_INTERNAL_115c330a_4_k_cu_e692d520_44324cuda3std3__45__cpo6cbeginE - _ZN39_INTERNAL_115c330a_4_k_cu_e692d520_44324cute1_E)
_ZN39_INTERNAL_115c330a_4_k_cu_e692d520_44324cute1_E:
	.zero		1
	.type		_ZN39_INTERNAL_115c330a_4_k_cu_e692d520_44324cuda3std3__45__cpo6cbeginE,@object
	.size		_ZN39_INTERNAL_115c330a_4_k_cu_e692d520_44324cuda3std3__45__cpo6cbeginE,(_ZN39_INTERNAL_115c330a_4_k_cu_e692d520_44324cuda3std3__48in_placeE - _ZN39_INTERNAL_115c330a_4_k_cu_e692d520_44324cuda3std3__45__cpo6cbeginE)
_ZN39_INTERNAL_115c330a_4_k_cu_e692d520_44324cuda3std3__45__cpo6cbeginE:
	.zero		1
	.type		_ZN39_INTERNAL_115c330a_4_k_cu_e692d520_44324cuda3std3__48in_placeE,@object
	.size		_ZN39_INTERNAL_115c330a_4_k_cu_e692d520_44324cuda3std3__48in_placeE,(_ZN39_INTERNAL_115c330a_4_k_cu_e692d520_44324cuda3std6ranges3__45__cpo9iter_moveE - _ZN39_INTERNAL_115c330a_4_k_cu_e692d520_44324cuda3std3__48in_placeE)
_ZN39_INTERNAL_115c330a_4_k_cu_e692d520_44324cuda3std3__48in_placeE:
	.zero		1
	.type		_ZN39_INTERNAL_115c330a_4_k_cu_e692d520_44324cuda3std6ranges3__45__cpo9iter_moveE,@object
	.size		_ZN39_INTERNAL_115c330a_4_k_cu_e692d520_44324cuda3std6ranges3__45__cpo9iter_moveE,(_ZN39_INTERNAL_115c330a_4_k_cu_e692d520_44324cuda3std3__45__cpo5beginE - _ZN39_INTERNAL_115c330a_4_k_cu_e692d520_44324cuda3std6ranges3__45__cpo9iter_moveE)
_ZN39_INTERNAL_115c330a_4_k_cu_e692d520_44324cuda3std6ranges3__45__cpo9iter_moveE:
	.zero		1
	.type		_ZN39_INTERNAL_115c330a_4_k_cu_e692d520_44324cuda3std3__45__cpo5beginE,@object
	.size		_ZN39_INTERNAL_115c330a_4_k_cu_e692d520_44324cuda3std3__45__cpo5beginE,(_ZN39_INTERNAL_115c330a_4_k_cu_e692d520_44324cuda3std3__441_GLOBAL__N__115c330a_4_k_cu_e692d520_44326ignoreE - _ZN39_INTERNAL_115c330a_4_k_cu_e692d520_44324cuda3std3__45__cpo5beginE)
_ZN39_INTERNAL_115c330a_4_k_cu_e692d520_44324cuda3std3__45__cpo5beginE:
	.zero		1
	.type		_ZN39_INTERNAL_115c330a_4_k_cu_e692d520_44324cuda3std3__441_GLOBAL__N__115c330a_4_k_cu_e692d520_44326ignoreE,@object
	.size		_ZN39_INTERNAL_115c330a_4_k_cu_e692d520_44324cuda3std3__441_GLOBAL__N__115c330a_4_k_cu_e692d520_44326ignoreE,(_ZN39_INTERNAL_115c330a_4_k_cu_e692d520_44324cute7productE - _ZN39_INTERNAL_115c330a_4_k_cu_e692d520_44324cuda3std3__441_GLOBAL__N__115c330a_4_k_cu_e692d520_44326ignoreE)
_ZN39_INTERNAL_115c330a_4_k_cu_e692d520_44324cuda3std3__441_GLOBAL__N__115c330a_4_k_cu_e692d520_44326ignoreE:
	.zero		1
	.type		_ZN39_INTERNAL_115c330a_4_k_cu_e692d520_44324cute7productE,@object
	.size		_ZN39_INTERNAL_115c330a_4_k_cu_e692d520_44324cute7productE,(_ZN39_INTERNAL_115c330a_4_k_cu_e692d520_44324cuda3std3__45__cpo3endE - _ZN39_INTERNAL_115c330a_4_k_cu_e692d520_44324cute7productE)
_ZN39_INTERNAL_115c330a_4_k_cu_e692d520_44324cute7productE:
	.zero		1
	.type		_ZN39_INTERNAL_115c330a_4_k_cu_e692d520_44324cuda3std3__45__cpo3endE,@object
	.size		_ZN39_INTERNAL_115c330a_4_k_cu_e692d520_44324cuda3std3__45__cpo3endE,(_ZN39_INTERNAL_115c330a_4_k_cu_e692d520_44324cuda3std3__419piecewise_constructE - _ZN39_INTERNAL_115c330a_4_k_cu_e692d520_44324cuda3std3__45__cpo3endE)
_ZN39_INTERNAL_115c330a_4_k_cu_e692d520_44324cuda3std3__45__cpo3endE:
	.zero		1
	.type		_ZN39_INTERNAL_115c330a_4_k_cu_e692d520_44324cuda3std3__419piecewise_constructE,@object
	.size		_ZN39_INTERNAL_115c330a_4_k_cu_e692d520_44324cuda3std3__419piecewise_constructE,(_ZN39_INTERNAL_115c330a_4_k_cu_e692d520_44324cuda3std3__45__cpo4cendE - _ZN39_INTERNAL_115c330a_4_k_cu_e692d520_44324cuda3std3__419piecewise_constructE)
_ZN39_INTERNAL_115c330a_4_k_cu_e692d520_44324cuda3std3__419piecewise_constructE:
	.zero		1
	.type		_ZN39_INTERNAL_115c330a_4_k_cu_e692d520_44324cuda3std3__45__cpo4cendE,@object
	.size		_ZN39_INTERNAL_115c330a_4_k_cu_e692d520_44324cuda3std3__45__cpo4cendE,(_ZN39_INTERNAL_115c330a_4_k_cu_e692d520_44324cuda3std6ranges3__45__cpo4swapE - _ZN39_INTERNAL_115c330a_4_k_cu_e692d520_44324cuda3std3__45__cpo4cendE)
_ZN39_INTERNAL_115c330a_4_k_cu_e692d520_44324cuda3std3__45__cpo4cendE:
	.zero		1
	.type		_ZN39_INTERNAL_115c330a_4_k_cu_e692d520_44324cuda3std6ranges3__45__cpo4swapE,@object
	.size		_ZN39_INTERNAL_115c330a_4_k_cu_e692d520_44324cuda3std6ranges3__45__cpo4swapE,(.L_7 - _ZN39_INTERNAL_115c330a_4_k_cu_e692d520_44324cuda3std6ranges3__45__cpo4swapE)
_ZN39_INTERNAL_115c330a_4_k_cu_e692d520_44324cuda3std6ranges3__45__cpo4swapE:
	.zero		1
.L_7:


//--------------------- .nv.constant0._ZN7cutlass13device_kernelINS_4gemm6kernel13GemmUniversalIN4cute5tupleIJiiiiEEENS1_10collective13CollectiveMmaINS1_37MainloopSm90TmaGmmaWarpSpecializedFP8ILi3ENS5_IJNS4_1CILi1EEESB_SB_EEENS1_35KernelTmaWarpSpecializedCooperativeEEENS5_IJNSA_ILi256EEESF_NSA_ILi128EEEEEENS_12float_e5m2_tENS5_IJlSB_lEEESI_SJ_NS4_8TiledMMAINS4_8MMA_AtomIJNS4_4SM904GMMA31MMA_64x256x32_F32E5M2E5M2_SS_TNILNSN_7ScaleInE1ELSP_1EEEEEENS4_6LayoutINS5_IJNSA_ILi2EEESB_SB_EEENS5_IJSB_NSA_ILi0EEESV_EEEEENS5_IJNS4_10UnderscoreESY_SY_EEEEENS4_13SM90_TMA_LOADENS4_14ComposedLayoutINS4_7SwizzleILi3ELi4ELi3EEENS4_18smem_ptr_flag_bitsILi8EEENSS_INS5_IJNSA_ILi8EEESG_EEENS5_IJSG_SB_EEEEEEEvNS4_8identityES11_S1B_vS1C_EENS_8epilogue10collective6detail29Sm90TmaWarpSpecializedAdapterINS1F_15DefaultEpilogueISI_SJ_SJ_NS1E_6thread17LinearCombinationISI_Li1EffLNS1J_9ScaleType4KindE0ELNS_15FloatRoundStyleE2ESI_EENS1_15EpilogueDefaultEEEEEvvEEEEvNT_6ParamsE --------------------------
	.section	.nv.constant0._ZN7cutlass13device_kernelINS_4gemm6kernel13GemmUniversalIN4cute5tupleIJiiiiEEENS1_10collective13CollectiveMmaINS1_37MainloopSm90TmaGmmaWarpSpecializedFP8ILi3ENS5_IJNS4_1CILi1EEESB_SB_EEENS1_35KernelTmaWarpSpecializedCooperativeEEENS5_IJNSA_ILi256EEESF_NSA_ILi128EEEEEENS_12float_e5m2_tENS5_IJlSB_lEEESI_SJ_NS4_8TiledMMAINS4_8MMA_AtomIJNS4_4SM904GMMA31MMA_64x256x32_F32E5M2E5M2_SS_TNILNSN_7ScaleInE1ELSP_1EEEEEENS4_6LayoutINS5_IJNSA_ILi2EEESB_SB_EEENS5_IJSB_NSA_ILi0EEESV_EEEEENS5_IJNS4_10UnderscoreESY_SY_EEEEENS4_13SM90_TMA_LOADENS4_14ComposedLayoutINS4_7SwizzleILi3ELi4ELi3EEENS4_18smem_ptr_flag_bitsILi8EEENSS_INS5_IJNSA_ILi8EEESG_EEENS5_IJSG_SB_EEEEEEEvNS4_8identityES11_S1B_vS1C_EENS_8epilogue10collective6detail29Sm90TmaWarpSpecializedAdapterINS1F_15DefaultEpilogueISI_SJ_SJ_NS1E_6thread17LinearCombinationISI_Li1EffLNS1J_9ScaleType4KindE0ELNS_15FloatRoundStyleE2ESI_EENS1_15EpilogueDefaultEEEEEvvEEEEvNT_6ParamsE,"a",@progbits
	.sectionflags	@""
	.align	4
.nv.constant0._ZN7cutlass13device_kernelINS_4gemm6kernel13GemmUniversalIN4cute5tupleIJiiiiEEENS1_10collective13CollectiveMmaINS1_37MainloopSm90TmaGmmaWarpSpecializedFP8ILi3ENS5_IJNS4_1CILi1EEESB_SB_EEENS1_35KernelTmaWarpSpecializedCooperativeEEENS5_IJNSA_ILi256EEESF_NSA_ILi128EEEEEENS_12float_e5m2_tENS5_IJlSB_lEEESI_SJ_NS4_8TiledMMAINS4_8MMA_AtomIJNS4_4SM904GMMA31MMA_64x256x32_F32E5M2E5M2_SS_TNILNSN_7ScaleInE1ELSP_1EEEEEENS4_6LayoutINS5_IJNSA_ILi2EEESB_SB_EEENS5_IJSB_NSA_ILi0EEESV_EEEEENS5_IJNS4_10UnderscoreESY_SY_EEEEENS4_13SM90_TMA_LOADENS4_14ComposedLayoutINS4_7SwizzleILi3ELi4ELi3EEENS4_18smem_ptr_flag_bitsILi8EEENSS_INS5_IJNSA_ILi8EEESG_EEENS5_IJSG_SB_EEEEEEEvNS4_8identityES11_S1B_vS1C_EENS_8epilogue10collective6detail29Sm90TmaWarpSpecializedAdapterINS1F_15DefaultEpilogueISI_SJ_SJ_NS1E_6thread17LinearCombinationISI_Li1EffLNS1J_9ScaleType4KindE0ELNS_15FloatRoundStyleE2ESI_EENS1_15EpilogueDefaultEEEEEvvEEEEvNT_6ParamsE:
	.zero		1664


//--------------------- SYMBOLS --------------------------

	.type		.nv.reservedSmem.offset0,@object
	.size		.nv.reservedSmem.offset0,0x4
